//
// Generated by NVIDIA NVVM Compiler
//
// Compiler Build ID: CL-36424714
// Cuda compilation tools, release 13.0, V13.0.88
// Based on NVVM 20.0.0
//

.version 9.0
.target sm_100
.address_size 64

	// .globl	_Z10mysgemm_v5iiifPKfS0_fPf
.extern .func  (.param .b32 func_retval0) vprintf
(
	.param .b64 vprintf_param_0,
	.param .b64 vprintf_param_1
)
;
// _ZZ10mysgemm_v5iiifPKfS0_fPfE3sa5 has been demoted
// _ZZ10mysgemm_v5iiifPKfS0_fPfE3sb5 has been demoted
// _ZZ14mysgemm_v5_anoiiifPKfS0_fPfE3sa5 has been demoted
// _ZZ14mysgemm_v5_anoiiifPKfS0_fPfE11sb5_padding has been demoted
// _ZZ15mysgemm_v5_ano2iiifPKfS0_fPfE3sa5 has been demoted
// _ZZ15mysgemm_v5_ano2iiifPKfS0_fPfE11sb5_padding has been demoted
// _ZZ18mysgemm_v5_ano_proiiifPKfS0_fPfE3sa5 has been demoted
// _ZZ18mysgemm_v5_ano_proiiifPKfS0_fPfE11sb5_padding has been demoted
// _ZZ19mysgemm_v5_ano2_proiiifPKfS0_fPfE3sa5 has been demoted
// _ZZ19mysgemm_v5_ano2_proiiifPKfS0_fPfE3sb5 has been demoted
.global .align 1 .b8 $str[98] = {116, 104, 114, 101, 97, 100, 73, 100, 120, 32, 37, 100, 32, 61, 32, 116, 114, 97, 110, 115, 112, 111, 115, 101, 32, 116, 111, 32, 40, 37, 100, 44, 37, 100, 41, 32, 98, 97, 110, 107, 40, 37, 100, 41, 44, 40, 37, 100, 44, 37, 100, 41, 32, 98, 97, 110, 107, 40, 37, 100, 41, 44, 40, 37, 100, 44, 37, 100, 41, 32, 98, 97, 110, 107, 40, 37, 100, 41, 44, 40, 37, 100, 44, 37, 100, 41, 32, 98, 97, 110, 107, 40, 37, 100, 41, 32, 10};

.visible .entry _Z10mysgemm_v5iiifPKfS0_fPf(
	.param .u32 _Z10mysgemm_v5iiifPKfS0_fPf_param_0,
	.param .u32 _Z10mysgemm_v5iiifPKfS0_fPf_param_1,
	.param .u32 _Z10mysgemm_v5iiifPKfS0_fPf_param_2,
	.param .f32 _Z10mysgemm_v5iiifPKfS0_fPf_param_3,
	.param .u64 .ptr .align 1 _Z10mysgemm_v5iiifPKfS0_fPf_param_4,
	.param .u64 .ptr .align 1 _Z10mysgemm_v5iiifPKfS0_fPf_param_5,
	.param .f32 _Z10mysgemm_v5iiifPKfS0_fPf_param_6,
	.param .u64 .ptr .align 1 _Z10mysgemm_v5iiifPKfS0_fPf_param_7
)
.maxntid 256
{
	.reg .pred 	%p<3>;
	.reg .b32 	%r<39>;
	.reg .b32 	%f<329>;
	.reg .b64 	%rd<33>;
	// demoted variable
	.shared .align 4 .b8 _ZZ10mysgemm_v5iiifPKfS0_fPfE3sa5[4096];
	// demoted variable
	.shared .align 4 .b8 _ZZ10mysgemm_v5iiifPKfS0_fPfE3sb5[4096];
	ld.param.u32 	%r10, [_Z10mysgemm_v5iiifPKfS0_fPf_param_0];
	ld.param.u32 	%r11, [_Z10mysgemm_v5iiifPKfS0_fPf_param_2];
	ld.param.f32 	%f13, [_Z10mysgemm_v5iiifPKfS0_fPf_param_3];
	ld.param.u64 	%rd12, [_Z10mysgemm_v5iiifPKfS0_fPf_param_4];
	ld.param.u64 	%rd10, [_Z10mysgemm_v5iiifPKfS0_fPf_param_5];
	ld.param.f32 	%f14, [_Z10mysgemm_v5iiifPKfS0_fPf_param_6];
	ld.param.u64 	%rd11, [_Z10mysgemm_v5iiifPKfS0_fPf_param_7];
	cvta.to.global.u64 	%rd13, %rd12;
	mov.u32 	%r1, %tid.x;
	mov.u32 	%r12, %ctaid.x;
	mov.u32 	%r13, %ctaid.y;
	shl.b32 	%r14, %r1, 2;
	and.b32  	%r2, %r14, 28;
	shr.u32 	%r3, %r1, 3;
	shl.b32 	%r4, %r12, 5;
	mul.wide.s32 	%rd14, %r4, 4;
	add.s64 	%rd32, %rd13, %rd14;
	shl.b32 	%r5, %r13, 5;
	setp.lt.s32 	%p1, %r11, 1;
	mov.f32 	%f325, 0f00000000;
	mov.f32 	%f326, %f325;
	mov.f32 	%f327, %f325;
	mov.f32 	%f328, %f325;
	@%p1 bra 	$L__BB0_3;
	mul.lo.s32 	%r16, %r11, %r5;
	mul.lo.s32 	%r17, %r10, %r3;
	add.s32 	%r18, %r17, %r2;
	shl.b32 	%r19, %r2, 2;
	shl.b32 	%r20, %r3, 7;
	or.b32  	%r21, %r20, %r19;
	mov.u32 	%r22, _ZZ10mysgemm_v5iiifPKfS0_fPfE3sa5;
	add.s32 	%r6, %r22, %r21;
	mad.lo.s32 	%r23, %r11, %r3, %r2;
	shl.b32 	%r24, %r3, 2;
	shl.b32 	%r25, %r2, 7;
	or.b32  	%r26, %r25, %r24;
	mov.u32 	%r27, _ZZ10mysgemm_v5iiifPKfS0_fPfE3sb5;
	add.s32 	%r7, %r27, %r26;
	shl.b32 	%r28, %r10, 5;
	mul.wide.s32 	%rd2, %r18, 4;
	mul.wide.s32 	%rd3, %r28, 4;
	and.b32  	%r29, %r1, 7;
	mul.wide.u32 	%rd15, %r29, 16;
	mul.wide.s32 	%rd16, %r17, 4;
	add.s64 	%rd17, %rd15, %rd16;
	add.s64 	%rd4, %rd17, 8;
	mul.wide.s32 	%rd18, %r16, 4;
	mul.wide.u32 	%rd19, %r23, 4;
	add.s64 	%rd20, %rd18, %rd19;
	cvta.to.global.u64 	%rd21, %rd10;
	add.s64 	%rd22, %rd20, %rd21;
	add.s64 	%rd31, %rd22, 8;
	mov.f32 	%f328, 0f00000000;
	mov.b32 	%r38, 0;
	mov.f32 	%f327, %f328;
	mov.f32 	%f326, %f328;
	mov.f32 	%f325, %f328;
$L__BB0_2:
	add.s64 	%rd23, %rd32, %rd2;
	ld.global.f32 	%f17, [%rd23];
	st.shared.f32 	[%r6], %f17;
	add.s64 	%rd24, %rd32, %rd4;
	ld.global.f32 	%f18, [%rd24+-4];
	st.shared.f32 	[%r6+4], %f18;
	ld.global.f32 	%f19, [%rd24];
	st.shared.f32 	[%r6+8], %f19;
	ld.global.f32 	%f20, [%rd24+4];
	st.shared.f32 	[%r6+12], %f20;
	ld.global.f32 	%f21, [%rd31+-8];
	st.shared.f32 	[%r7], %f21;
	ld.global.f32 	%f22, [%rd31+-4];
	st.shared.f32 	[%r7+128], %f22;
	ld.global.f32 	%f23, [%rd31];
	st.shared.f32 	[%r7+256], %f23;
	ld.global.f32 	%f24, [%rd31+4];
	st.shared.f32 	[%r7+384], %f24;
	bar.sync 	0;
	shl.b32 	%r30, %r3, 2;
	mov.u32 	%r31, _ZZ10mysgemm_v5iiifPKfS0_fPfE3sb5;
	add.s32 	%r32, %r31, %r30;
	ld.shared.f32 	%f25, [%r32];
	shl.b32 	%r33, %r2, 2;
	mov.u32 	%r34, _ZZ10mysgemm_v5iiifPKfS0_fPfE3sa5;
	add.s32 	%r35, %r34, %r33;
	ld.shared.f32 	%f26, [%r35];
	fma.rn.f32 	%f27, %f25, %f26, %f328;
	ld.shared.f32 	%f28, [%r35+4];
	fma.rn.f32 	%f29, %f25, %f28, %f327;
	ld.shared.f32 	%f30, [%r35+8];
	fma.rn.f32 	%f31, %f25, %f30, %f326;
	ld.shared.f32 	%f32, [%r35+12];
	fma.rn.f32 	%f33, %f25, %f32, %f325;
	ld.shared.f32 	%f34, [%r32+128];
	ld.shared.f32 	%f35, [%r35+128];
	fma.rn.f32 	%f36, %f34, %f35, %f27;
	ld.shared.f32 	%f37, [%r35+132];
	fma.rn.f32 	%f38, %f34, %f37, %f29;
	ld.shared.f32 	%f39, [%r35+136];
	fma.rn.f32 	%f40, %f34, %f39, %f31;
	ld.shared.f32 	%f41, [%r35+140];
	fma.rn.f32 	%f42, %f34, %f41, %f33;
	ld.shared.f32 	%f43, [%r32+256];
	ld.shared.f32 	%f44, [%r35+256];
	fma.rn.f32 	%f45, %f43, %f44, %f36;
	ld.shared.f32 	%f46, [%r35+260];
	fma.rn.f32 	%f47, %f43, %f46, %f38;
	ld.shared.f32 	%f48, [%r35+264];
	fma.rn.f32 	%f49, %f43, %f48, %f40;
	ld.shared.f32 	%f50, [%r35+268];
	fma.rn.f32 	%f51, %f43, %f50, %f42;
	ld.shared.f32 	%f52, [%r32+384];
	ld.shared.f32 	%f53, [%r35+384];
	fma.rn.f32 	%f54, %f52, %f53, %f45;
	ld.shared.f32 	%f55, [%r35+388];
	fma.rn.f32 	%f56, %f52, %f55, %f47;
	ld.shared.f32 	%f57, [%r35+392];
	fma.rn.f32 	%f58, %f52, %f57, %f49;
	ld.shared.f32 	%f59, [%r35+396];
	fma.rn.f32 	%f60, %f52, %f59, %f51;
	ld.shared.f32 	%f61, [%r32+512];
	ld.shared.f32 	%f62, [%r35+512];
	fma.rn.f32 	%f63, %f61, %f62, %f54;
	ld.shared.f32 	%f64, [%r35+516];
	fma.rn.f32 	%f65, %f61, %f64, %f56;
	ld.shared.f32 	%f66, [%r35+520];
	fma.rn.f32 	%f67, %f61, %f66, %f58;
	ld.shared.f32 	%f68, [%r35+524];
	fma.rn.f32 	%f69, %f61, %f68, %f60;
	ld.shared.f32 	%f70, [%r32+640];
	ld.shared.f32 	%f71, [%r35+640];
	fma.rn.f32 	%f72, %f70, %f71, %f63;
	ld.shared.f32 	%f73, [%r35+644];
	fma.rn.f32 	%f74, %f70, %f73, %f65;
	ld.shared.f32 	%f75, [%r35+648];
	fma.rn.f32 	%f76, %f70, %f75, %f67;
	ld.shared.f32 	%f77, [%r35+652];
	fma.rn.f32 	%f78, %f70, %f77, %f69;
	ld.shared.f32 	%f79, [%r32+768];
	ld.shared.f32 	%f80, [%r35+768];
	fma.rn.f32 	%f81, %f79, %f80, %f72;
	ld.shared.f32 	%f82, [%r35+772];
	fma.rn.f32 	%f83, %f79, %f82, %f74;
	ld.shared.f32 	%f84, [%r35+776];
	fma.rn.f32 	%f85, %f79, %f84, %f76;
	ld.shared.f32 	%f86, [%r35+780];
	fma.rn.f32 	%f87, %f79, %f86, %f78;
	ld.shared.f32 	%f88, [%r32+896];
	ld.shared.f32 	%f89, [%r35+896];
	fma.rn.f32 	%f90, %f88, %f89, %f81;
	ld.shared.f32 	%f91, [%r35+900];
	fma.rn.f32 	%f92, %f88, %f91, %f83;
	ld.shared.f32 	%f93, [%r35+904];
	fma.rn.f32 	%f94, %f88, %f93, %f85;
	ld.shared.f32 	%f95, [%r35+908];
	fma.rn.f32 	%f96, %f88, %f95, %f87;
	ld.shared.f32 	%f97, [%r32+1024];
	ld.shared.f32 	%f98, [%r35+1024];
	fma.rn.f32 	%f99, %f97, %f98, %f90;
	ld.shared.f32 	%f100, [%r35+1028];
	fma.rn.f32 	%f101, %f97, %f100, %f92;
	ld.shared.f32 	%f102, [%r35+1032];
	fma.rn.f32 	%f103, %f97, %f102, %f94;
	ld.shared.f32 	%f104, [%r35+1036];
	fma.rn.f32 	%f105, %f97, %f104, %f96;
	ld.shared.f32 	%f106, [%r32+1152];
	ld.shared.f32 	%f107, [%r35+1152];
	fma.rn.f32 	%f108, %f106, %f107, %f99;
	ld.shared.f32 	%f109, [%r35+1156];
	fma.rn.f32 	%f110, %f106, %f109, %f101;
	ld.shared.f32 	%f111, [%r35+1160];
	fma.rn.f32 	%f112, %f106, %f111, %f103;
	ld.shared.f32 	%f113, [%r35+1164];
	fma.rn.f32 	%f114, %f106, %f113, %f105;
	ld.shared.f32 	%f115, [%r32+1280];
	ld.shared.f32 	%f116, [%r35+1280];
	fma.rn.f32 	%f117, %f115, %f116, %f108;
	ld.shared.f32 	%f118, [%r35+1284];
	fma.rn.f32 	%f119, %f115, %f118, %f110;
	ld.shared.f32 	%f120, [%r35+1288];
	fma.rn.f32 	%f121, %f115, %f120, %f112;
	ld.shared.f32 	%f122, [%r35+1292];
	fma.rn.f32 	%f123, %f115, %f122, %f114;
	ld.shared.f32 	%f124, [%r32+1408];
	ld.shared.f32 	%f125, [%r35+1408];
	fma.rn.f32 	%f126, %f124, %f125, %f117;
	ld.shared.f32 	%f127, [%r35+1412];
	fma.rn.f32 	%f128, %f124, %f127, %f119;
	ld.shared.f32 	%f129, [%r35+1416];
	fma.rn.f32 	%f130, %f124, %f129, %f121;
	ld.shared.f32 	%f131, [%r35+1420];
	fma.rn.f32 	%f132, %f124, %f131, %f123;
	ld.shared.f32 	%f133, [%r32+1536];
	ld.shared.f32 	%f134, [%r35+1536];
	fma.rn.f32 	%f135, %f133, %f134, %f126;
	ld.shared.f32 	%f136, [%r35+1540];
	fma.rn.f32 	%f137, %f133, %f136, %f128;
	ld.shared.f32 	%f138, [%r35+1544];
	fma.rn.f32 	%f139, %f133, %f138, %f130;
	ld.shared.f32 	%f140, [%r35+1548];
	fma.rn.f32 	%f141, %f133, %f140, %f132;
	ld.shared.f32 	%f142, [%r32+1664];
	ld.shared.f32 	%f143, [%r35+1664];
	fma.rn.f32 	%f144, %f142, %f143, %f135;
	ld.shared.f32 	%f145, [%r35+1668];
	fma.rn.f32 	%f146, %f142, %f145, %f137;
	ld.shared.f32 	%f147, [%r35+1672];
	fma.rn.f32 	%f148, %f142, %f147, %f139;
	ld.shared.f32 	%f149, [%r35+1676];
	fma.rn.f32 	%f150, %f142, %f149, %f141;
	ld.shared.f32 	%f151, [%r32+1792];
	ld.shared.f32 	%f152, [%r35+1792];
	fma.rn.f32 	%f153, %f151, %f152, %f144;
	ld.shared.f32 	%f154, [%r35+1796];
	fma.rn.f32 	%f155, %f151, %f154, %f146;
	ld.shared.f32 	%f156, [%r35+1800];
	fma.rn.f32 	%f157, %f151, %f156, %f148;
	ld.shared.f32 	%f158, [%r35+1804];
	fma.rn.f32 	%f159, %f151, %f158, %f150;
	ld.shared.f32 	%f160, [%r32+1920];
	ld.shared.f32 	%f161, [%r35+1920];
	fma.rn.f32 	%f162, %f160, %f161, %f153;
	ld.shared.f32 	%f163, [%r35+1924];
	fma.rn.f32 	%f164, %f160, %f163, %f155;
	ld.shared.f32 	%f165, [%r35+1928];
	fma.rn.f32 	%f166, %f160, %f165, %f157;
	ld.shared.f32 	%f167, [%r35+1932];
	fma.rn.f32 	%f168, %f160, %f167, %f159;
	ld.shared.f32 	%f169, [%r32+2048];
	ld.shared.f32 	%f170, [%r35+2048];
	fma.rn.f32 	%f171, %f169, %f170, %f162;
	ld.shared.f32 	%f172, [%r35+2052];
	fma.rn.f32 	%f173, %f169, %f172, %f164;
	ld.shared.f32 	%f174, [%r35+2056];
	fma.rn.f32 	%f175, %f169, %f174, %f166;
	ld.shared.f32 	%f176, [%r35+2060];
	fma.rn.f32 	%f177, %f169, %f176, %f168;
	ld.shared.f32 	%f178, [%r32+2176];
	ld.shared.f32 	%f179, [%r35+2176];
	fma.rn.f32 	%f180, %f178, %f179, %f171;
	ld.shared.f32 	%f181, [%r35+2180];
	fma.rn.f32 	%f182, %f178, %f181, %f173;
	ld.shared.f32 	%f183, [%r35+2184];
	fma.rn.f32 	%f184, %f178, %f183, %f175;
	ld.shared.f32 	%f185, [%r35+2188];
	fma.rn.f32 	%f186, %f178, %f185, %f177;
	ld.shared.f32 	%f187, [%r32+2304];
	ld.shared.f32 	%f188, [%r35+2304];
	fma.rn.f32 	%f189, %f187, %f188, %f180;
	ld.shared.f32 	%f190, [%r35+2308];
	fma.rn.f32 	%f191, %f187, %f190, %f182;
	ld.shared.f32 	%f192, [%r35+2312];
	fma.rn.f32 	%f193, %f187, %f192, %f184;
	ld.shared.f32 	%f194, [%r35+2316];
	fma.rn.f32 	%f195, %f187, %f194, %f186;
	ld.shared.f32 	%f196, [%r32+2432];
	ld.shared.f32 	%f197, [%r35+2432];
	fma.rn.f32 	%f198, %f196, %f197, %f189;
	ld.shared.f32 	%f199, [%r35+2436];
	fma.rn.f32 	%f200, %f196, %f199, %f191;
	ld.shared.f32 	%f201, [%r35+2440];
	fma.rn.f32 	%f202, %f196, %f201, %f193;
	ld.shared.f32 	%f203, [%r35+2444];
	fma.rn.f32 	%f204, %f196, %f203, %f195;
	ld.shared.f32 	%f205, [%r32+2560];
	ld.shared.f32 	%f206, [%r35+2560];
	fma.rn.f32 	%f207, %f205, %f206, %f198;
	ld.shared.f32 	%f208, [%r35+2564];
	fma.rn.f32 	%f209, %f205, %f208, %f200;
	ld.shared.f32 	%f210, [%r35+2568];
	fma.rn.f32 	%f211, %f205, %f210, %f202;
	ld.shared.f32 	%f212, [%r35+2572];
	fma.rn.f32 	%f213, %f205, %f212, %f204;
	ld.shared.f32 	%f214, [%r32+2688];
	ld.shared.f32 	%f215, [%r35+2688];
	fma.rn.f32 	%f216, %f214, %f215, %f207;
	ld.shared.f32 	%f217, [%r35+2692];
	fma.rn.f32 	%f218, %f214, %f217, %f209;
	ld.shared.f32 	%f219, [%r35+2696];
	fma.rn.f32 	%f220, %f214, %f219, %f211;
	ld.shared.f32 	%f221, [%r35+2700];
	fma.rn.f32 	%f222, %f214, %f221, %f213;
	ld.shared.f32 	%f223, [%r32+2816];
	ld.shared.f32 	%f224, [%r35+2816];
	fma.rn.f32 	%f225, %f223, %f224, %f216;
	ld.shared.f32 	%f226, [%r35+2820];
	fma.rn.f32 	%f227, %f223, %f226, %f218;
	ld.shared.f32 	%f228, [%r35+2824];
	fma.rn.f32 	%f229, %f223, %f228, %f220;
	ld.shared.f32 	%f230, [%r35+2828];
	fma.rn.f32 	%f231, %f223, %f230, %f222;
	ld.shared.f32 	%f232, [%r32+2944];
	ld.shared.f32 	%f233, [%r35+2944];
	fma.rn.f32 	%f234, %f232, %f233, %f225;
	ld.shared.f32 	%f235, [%r35+2948];
	fma.rn.f32 	%f236, %f232, %f235, %f227;
	ld.shared.f32 	%f237, [%r35+2952];
	fma.rn.f32 	%f238, %f232, %f237, %f229;
	ld.shared.f32 	%f239, [%r35+2956];
	fma.rn.f32 	%f240, %f232, %f239, %f231;
	ld.shared.f32 	%f241, [%r32+3072];
	ld.shared.f32 	%f242, [%r35+3072];
	fma.rn.f32 	%f243, %f241, %f242, %f234;
	ld.shared.f32 	%f244, [%r35+3076];
	fma.rn.f32 	%f245, %f241, %f244, %f236;
	ld.shared.f32 	%f246, [%r35+3080];
	fma.rn.f32 	%f247, %f241, %f246, %f238;
	ld.shared.f32 	%f248, [%r35+3084];
	fma.rn.f32 	%f249, %f241, %f248, %f240;
	ld.shared.f32 	%f250, [%r32+3200];
	ld.shared.f32 	%f251, [%r35+3200];
	fma.rn.f32 	%f252, %f250, %f251, %f243;
	ld.shared.f32 	%f253, [%r35+3204];
	fma.rn.f32 	%f254, %f250, %f253, %f245;
	ld.shared.f32 	%f255, [%r35+3208];
	fma.rn.f32 	%f256, %f250, %f255, %f247;
	ld.shared.f32 	%f257, [%r35+3212];
	fma.rn.f32 	%f258, %f250, %f257, %f249;
	ld.shared.f32 	%f259, [%r32+3328];
	ld.shared.f32 	%f260, [%r35+3328];
	fma.rn.f32 	%f261, %f259, %f260, %f252;
	ld.shared.f32 	%f262, [%r35+3332];
	fma.rn.f32 	%f263, %f259, %f262, %f254;
	ld.shared.f32 	%f264, [%r35+3336];
	fma.rn.f32 	%f265, %f259, %f264, %f256;
	ld.shared.f32 	%f266, [%r35+3340];
	fma.rn.f32 	%f267, %f259, %f266, %f258;
	ld.shared.f32 	%f268, [%r32+3456];
	ld.shared.f32 	%f269, [%r35+3456];
	fma.rn.f32 	%f270, %f268, %f269, %f261;
	ld.shared.f32 	%f271, [%r35+3460];
	fma.rn.f32 	%f272, %f268, %f271, %f263;
	ld.shared.f32 	%f273, [%r35+3464];
	fma.rn.f32 	%f274, %f268, %f273, %f265;
	ld.shared.f32 	%f275, [%r35+3468];
	fma.rn.f32 	%f276, %f268, %f275, %f267;
	ld.shared.f32 	%f277, [%r32+3584];
	ld.shared.f32 	%f278, [%r35+3584];
	fma.rn.f32 	%f279, %f277, %f278, %f270;
	ld.shared.f32 	%f280, [%r35+3588];
	fma.rn.f32 	%f281, %f277, %f280, %f272;
	ld.shared.f32 	%f282, [%r35+3592];
	fma.rn.f32 	%f283, %f277, %f282, %f274;
	ld.shared.f32 	%f284, [%r35+3596];
	fma.rn.f32 	%f285, %f277, %f284, %f276;
	ld.shared.f32 	%f286, [%r32+3712];
	ld.shared.f32 	%f287, [%r35+3712];
	fma.rn.f32 	%f288, %f286, %f287, %f279;
	ld.shared.f32 	%f289, [%r35+3716];
	fma.rn.f32 	%f290, %f286, %f289, %f281;
	ld.shared.f32 	%f291, [%r35+3720];
	fma.rn.f32 	%f292, %f286, %f291, %f283;
	ld.shared.f32 	%f293, [%r35+3724];
	fma.rn.f32 	%f294, %f286, %f293, %f285;
	ld.shared.f32 	%f295, [%r32+3840];
	ld.shared.f32 	%f296, [%r35+3840];
	fma.rn.f32 	%f297, %f295, %f296, %f288;
	ld.shared.f32 	%f298, [%r35+3844];
	fma.rn.f32 	%f299, %f295, %f298, %f290;
	ld.shared.f32 	%f300, [%r35+3848];
	fma.rn.f32 	%f301, %f295, %f300, %f292;
	ld.shared.f32 	%f302, [%r35+3852];
	fma.rn.f32 	%f303, %f295, %f302, %f294;
	ld.shared.f32 	%f304, [%r32+3968];
	ld.shared.f32 	%f305, [%r35+3968];
	fma.rn.f32 	%f328, %f304, %f305, %f297;
	ld.shared.f32 	%f306, [%r35+3972];
	fma.rn.f32 	%f327, %f304, %f306, %f299;
	ld.shared.f32 	%f307, [%r35+3976];
	fma.rn.f32 	%f326, %f304, %f307, %f301;
	ld.shared.f32 	%f308, [%r35+3980];
	fma.rn.f32 	%f325, %f304, %f308, %f303;
	bar.sync 	0;
	add.s32 	%r38, %r38, 32;
	add.s64 	%rd32, %rd32, %rd3;
	add.s64 	%rd31, %rd31, 128;
	setp.lt.s32 	%p2, %r38, %r11;
	@%p2 bra 	$L__BB0_2;
$L__BB0_3:
	mad.lo.s32 	%r36, %r10, %r5, %r4;
	cvt.s64.s32 	%rd25, %r36;
	cvta.to.global.u64 	%rd26, %rd11;
	mad.lo.s32 	%r37, %r10, %r3, %r2;
	cvt.s64.s32 	%rd27, %r37;
	add.s64 	%rd28, %rd25, %rd27;
	shl.b64 	%rd29, %rd28, 2;
	add.s64 	%rd30, %rd26, %rd29;
	ld.global.f32 	%f309, [%rd30];
	mul.f32 	%f310, %f14, %f309;
	fma.rn.f32 	%f311, %f13, %f328, %f310;
	st.global.f32 	[%rd30], %f311;
	ld.global.f32 	%f312, [%rd30+4];
	mul.f32 	%f313, %f14, %f312;
	fma.rn.f32 	%f314, %f13, %f327, %f313;
	st.global.f32 	[%rd30+4], %f314;
	ld.global.f32 	%f315, [%rd30+8];
	mul.f32 	%f316, %f14, %f315;
	fma.rn.f32 	%f317, %f13, %f326, %f316;
	st.global.f32 	[%rd30+8], %f317;
	ld.global.f32 	%f318, [%rd30+12];
	mul.f32 	%f319, %f14, %f318;
	fma.rn.f32 	%f320, %f13, %f325, %f319;
	st.global.f32 	[%rd30+12], %f320;
	ret;

}
	// .globl	_Z14mysgemm_v5_anoiiifPKfS0_fPf
.visible .entry _Z14mysgemm_v5_anoiiifPKfS0_fPf(
	.param .u32 _Z14mysgemm_v5_anoiiifPKfS0_fPf_param_0,
	.param .u32 _Z14mysgemm_v5_anoiiifPKfS0_fPf_param_1,
	.param .u32 _Z14mysgemm_v5_anoiiifPKfS0_fPf_param_2,
	.param .f32 _Z14mysgemm_v5_anoiiifPKfS0_fPf_param_3,
	.param .u64 .ptr .align 1 _Z14mysgemm_v5_anoiiifPKfS0_fPf_param_4,
	.param .u64 .ptr .align 1 _Z14mysgemm_v5_anoiiifPKfS0_fPf_param_5,
	.param .f32 _Z14mysgemm_v5_anoiiifPKfS0_fPf_param_6,
	.param .u64 .ptr .align 1 _Z14mysgemm_v5_anoiiifPKfS0_fPf_param_7
)
.maxntid 256
{
	.reg .pred 	%p<3>;
	.reg .b32 	%r<39>;
	.reg .b32 	%f<329>;
	.reg .b64 	%rd<33>;
	// demoted variable
	.shared .align 4 .b8 _ZZ14mysgemm_v5_anoiiifPKfS0_fPfE3sa5[4096];
	// demoted variable
	.shared .align 4 .b8 _ZZ14mysgemm_v5_anoiiifPKfS0_fPfE11sb5_padding[4224];
	ld.param.u32 	%r10, [_Z14mysgemm_v5_anoiiifPKfS0_fPf_param_0];
	ld.param.u32 	%r11, [_Z14mysgemm_v5_anoiiifPKfS0_fPf_param_2];
	ld.param.f32 	%f13, [_Z14mysgemm_v5_anoiiifPKfS0_fPf_param_3];
	ld.param.u64 	%rd12, [_Z14mysgemm_v5_anoiiifPKfS0_fPf_param_4];
	ld.param.u64 	%rd10, [_Z14mysgemm_v5_anoiiifPKfS0_fPf_param_5];
	ld.param.f32 	%f14, [_Z14mysgemm_v5_anoiiifPKfS0_fPf_param_6];
	ld.param.u64 	%rd11, [_Z14mysgemm_v5_anoiiifPKfS0_fPf_param_7];
	cvta.to.global.u64 	%rd13, %rd12;
	mov.u32 	%r1, %tid.x;
	mov.u32 	%r12, %ctaid.x;
	mov.u32 	%r13, %ctaid.y;
	shl.b32 	%r2, %r12, 5;
	mul.wide.s32 	%rd14, %r2, 4;
	add.s64 	%rd32, %rd13, %rd14;
	shl.b32 	%r3, %r13, 5;
	shr.u32 	%r4, %r1, 3;
	shl.b32 	%r14, %r1, 2;
	and.b32  	%r5, %r14, 28;
	setp.lt.s32 	%p1, %r11, 1;
	mov.f32 	%f325, 0f00000000;
	mov.f32 	%f326, %f325;
	mov.f32 	%f327, %f325;
	mov.f32 	%f328, %f325;
	@%p1 bra 	$L__BB1_3;
	mul.lo.s32 	%r16, %r11, %r3;
	mul.lo.s32 	%r17, %r10, %r4;
	add.s32 	%r18, %r17, %r5;
	shl.b32 	%r19, %r5, 2;
	shl.b32 	%r20, %r4, 7;
	or.b32  	%r21, %r20, %r19;
	mov.u32 	%r22, _ZZ14mysgemm_v5_anoiiifPKfS0_fPfE3sa5;
	add.s32 	%r6, %r22, %r21;
	mad.lo.s32 	%r23, %r11, %r4, %r5;
	shl.b32 	%r24, %r4, 2;
	shl.b32 	%r25, %r5, 7;
	or.b32  	%r26, %r25, %r24;
	mov.u32 	%r27, _ZZ14mysgemm_v5_anoiiifPKfS0_fPfE11sb5_padding;
	add.s32 	%r7, %r27, %r26;
	shl.b32 	%r28, %r10, 5;
	mul.wide.s32 	%rd2, %r18, 4;
	mul.wide.s32 	%rd3, %r28, 4;
	and.b32  	%r29, %r1, 7;
	mul.wide.u32 	%rd15, %r29, 16;
	mul.wide.s32 	%rd16, %r17, 4;
	add.s64 	%rd17, %rd15, %rd16;
	add.s64 	%rd4, %rd17, 8;
	mul.wide.s32 	%rd18, %r16, 4;
	mul.wide.u32 	%rd19, %r23, 4;
	add.s64 	%rd20, %rd18, %rd19;
	cvta.to.global.u64 	%rd21, %rd10;
	add.s64 	%rd22, %rd20, %rd21;
	add.s64 	%rd31, %rd22, 8;
	mov.f32 	%f328, 0f00000000;
	mov.b32 	%r38, 0;
	mov.f32 	%f327, %f328;
	mov.f32 	%f326, %f328;
	mov.f32 	%f325, %f328;
$L__BB1_2:
	add.s64 	%rd23, %rd32, %rd2;
	ld.global.f32 	%f17, [%rd23];
	st.shared.f32 	[%r6], %f17;
	add.s64 	%rd24, %rd32, %rd4;
	ld.global.f32 	%f18, [%rd24+-4];
	st.shared.f32 	[%r6+4], %f18;
	ld.global.f32 	%f19, [%rd24];
	st.shared.f32 	[%r6+8], %f19;
	ld.global.f32 	%f20, [%rd24+4];
	st.shared.f32 	[%r6+12], %f20;
	ld.global.f32 	%f21, [%rd31+-8];
	st.shared.f32 	[%r7+4], %f21;
	ld.global.f32 	%f22, [%rd31+-4];
	st.shared.f32 	[%r7+132], %f22;
	ld.global.f32 	%f23, [%rd31];
	st.shared.f32 	[%r7+260], %f23;
	ld.global.f32 	%f24, [%rd31+4];
	st.shared.f32 	[%r7+388], %f24;
	bar.sync 	0;
	shl.b32 	%r30, %r4, 2;
	mov.u32 	%r31, _ZZ14mysgemm_v5_anoiiifPKfS0_fPfE11sb5_padding;
	add.s32 	%r32, %r31, %r30;
	ld.shared.f32 	%f25, [%r32+4];
	shl.b32 	%r33, %r5, 2;
	mov.u32 	%r34, _ZZ14mysgemm_v5_anoiiifPKfS0_fPfE3sa5;
	add.s32 	%r35, %r34, %r33;
	ld.shared.f32 	%f26, [%r35];
	fma.rn.f32 	%f27, %f25, %f26, %f328;
	ld.shared.f32 	%f28, [%r35+4];
	fma.rn.f32 	%f29, %f25, %f28, %f327;
	ld.shared.f32 	%f30, [%r35+8];
	fma.rn.f32 	%f31, %f25, %f30, %f326;
	ld.shared.f32 	%f32, [%r35+12];
	fma.rn.f32 	%f33, %f25, %f32, %f325;
	ld.shared.f32 	%f34, [%r32+132];
	ld.shared.f32 	%f35, [%r35+128];
	fma.rn.f32 	%f36, %f34, %f35, %f27;
	ld.shared.f32 	%f37, [%r35+132];
	fma.rn.f32 	%f38, %f34, %f37, %f29;
	ld.shared.f32 	%f39, [%r35+136];
	fma.rn.f32 	%f40, %f34, %f39, %f31;
	ld.shared.f32 	%f41, [%r35+140];
	fma.rn.f32 	%f42, %f34, %f41, %f33;
	ld.shared.f32 	%f43, [%r32+260];
	ld.shared.f32 	%f44, [%r35+256];
	fma.rn.f32 	%f45, %f43, %f44, %f36;
	ld.shared.f32 	%f46, [%r35+260];
	fma.rn.f32 	%f47, %f43, %f46, %f38;
	ld.shared.f32 	%f48, [%r35+264];
	fma.rn.f32 	%f49, %f43, %f48, %f40;
	ld.shared.f32 	%f50, [%r35+268];
	fma.rn.f32 	%f51, %f43, %f50, %f42;
	ld.shared.f32 	%f52, [%r32+388];
	ld.shared.f32 	%f53, [%r35+384];
	fma.rn.f32 	%f54, %f52, %f53, %f45;
	ld.shared.f32 	%f55, [%r35+388];
	fma.rn.f32 	%f56, %f52, %f55, %f47;
	ld.shared.f32 	%f57, [%r35+392];
	fma.rn.f32 	%f58, %f52, %f57, %f49;
	ld.shared.f32 	%f59, [%r35+396];
	fma.rn.f32 	%f60, %f52, %f59, %f51;
	ld.shared.f32 	%f61, [%r32+516];
	ld.shared.f32 	%f62, [%r35+512];
	fma.rn.f32 	%f63, %f61, %f62, %f54;
	ld.shared.f32 	%f64, [%r35+516];
	fma.rn.f32 	%f65, %f61, %f64, %f56;
	ld.shared.f32 	%f66, [%r35+520];
	fma.rn.f32 	%f67, %f61, %f66, %f58;
	ld.shared.f32 	%f68, [%r35+524];
	fma.rn.f32 	%f69, %f61, %f68, %f60;
	ld.shared.f32 	%f70, [%r32+644];
	ld.shared.f32 	%f71, [%r35+640];
	fma.rn.f32 	%f72, %f70, %f71, %f63;
	ld.shared.f32 	%f73, [%r35+644];
	fma.rn.f32 	%f74, %f70, %f73, %f65;
	ld.shared.f32 	%f75, [%r35+648];
	fma.rn.f32 	%f76, %f70, %f75, %f67;
	ld.shared.f32 	%f77, [%r35+652];
	fma.rn.f32 	%f78, %f70, %f77, %f69;
	ld.shared.f32 	%f79, [%r32+772];
	ld.shared.f32 	%f80, [%r35+768];
	fma.rn.f32 	%f81, %f79, %f80, %f72;
	ld.shared.f32 	%f82, [%r35+772];
	fma.rn.f32 	%f83, %f79, %f82, %f74;
	ld.shared.f32 	%f84, [%r35+776];
	fma.rn.f32 	%f85, %f79, %f84, %f76;
	ld.shared.f32 	%f86, [%r35+780];
	fma.rn.f32 	%f87, %f79, %f86, %f78;
	ld.shared.f32 	%f88, [%r32+900];
	ld.shared.f32 	%f89, [%r35+896];
	fma.rn.f32 	%f90, %f88, %f89, %f81;
	ld.shared.f32 	%f91, [%r35+900];
	fma.rn.f32 	%f92, %f88, %f91, %f83;
	ld.shared.f32 	%f93, [%r35+904];
	fma.rn.f32 	%f94, %f88, %f93, %f85;
	ld.shared.f32 	%f95, [%r35+908];
	fma.rn.f32 	%f96, %f88, %f95, %f87;
	ld.shared.f32 	%f97, [%r32+1028];
	ld.shared.f32 	%f98, [%r35+1024];
	fma.rn.f32 	%f99, %f97, %f98, %f90;
	ld.shared.f32 	%f100, [%r35+1028];
	fma.rn.f32 	%f101, %f97, %f100, %f92;
	ld.shared.f32 	%f102, [%r35+1032];
	fma.rn.f32 	%f103, %f97, %f102, %f94;
	ld.shared.f32 	%f104, [%r35+1036];
	fma.rn.f32 	%f105, %f97, %f104, %f96;
	ld.shared.f32 	%f106, [%r32+1156];
	ld.shared.f32 	%f107, [%r35+1152];
	fma.rn.f32 	%f108, %f106, %f107, %f99;
	ld.shared.f32 	%f109, [%r35+1156];
	fma.rn.f32 	%f110, %f106, %f109, %f101;
	ld.shared.f32 	%f111, [%r35+1160];
	fma.rn.f32 	%f112, %f106, %f111, %f103;
	ld.shared.f32 	%f113, [%r35+1164];
	fma.rn.f32 	%f114, %f106, %f113, %f105;
	ld.shared.f32 	%f115, [%r32+1284];
	ld.shared.f32 	%f116, [%r35+1280];
	fma.rn.f32 	%f117, %f115, %f116, %f108;
	ld.shared.f32 	%f118, [%r35+1284];
	fma.rn.f32 	%f119, %f115, %f118, %f110;
	ld.shared.f32 	%f120, [%r35+1288];
	fma.rn.f32 	%f121, %f115, %f120, %f112;
	ld.shared.f32 	%f122, [%r35+1292];
	fma.rn.f32 	%f123, %f115, %f122, %f114;
	ld.shared.f32 	%f124, [%r32+1412];
	ld.shared.f32 	%f125, [%r35+1408];
	fma.rn.f32 	%f126, %f124, %f125, %f117;
	ld.shared.f32 	%f127, [%r35+1412];
	fma.rn.f32 	%f128, %f124, %f127, %f119;
	ld.shared.f32 	%f129, [%r35+1416];
	fma.rn.f32 	%f130, %f124, %f129, %f121;
	ld.shared.f32 	%f131, [%r35+1420];
	fma.rn.f32 	%f132, %f124, %f131, %f123;
	ld.shared.f32 	%f133, [%r32+1540];
	ld.shared.f32 	%f134, [%r35+1536];
	fma.rn.f32 	%f135, %f133, %f134, %f126;
	ld.shared.f32 	%f136, [%r35+1540];
	fma.rn.f32 	%f137, %f133, %f136, %f128;
	ld.shared.f32 	%f138, [%r35+1544];
	fma.rn.f32 	%f139, %f133, %f138, %f130;
	ld.shared.f32 	%f140, [%r35+1548];
	fma.rn.f32 	%f141, %f133, %f140, %f132;
	ld.shared.f32 	%f142, [%r32+1668];
	ld.shared.f32 	%f143, [%r35+1664];
	fma.rn.f32 	%f144, %f142, %f143, %f135;
	ld.shared.f32 	%f145, [%r35+1668];
	fma.rn.f32 	%f146, %f142, %f145, %f137;
	ld.shared.f32 	%f147, [%r35+1672];
	fma.rn.f32 	%f148, %f142, %f147, %f139;
	ld.shared.f32 	%f149, [%r35+1676];
	fma.rn.f32 	%f150, %f142, %f149, %f141;
	ld.shared.f32 	%f151, [%r32+1796];
	ld.shared.f32 	%f152, [%r35+1792];
	fma.rn.f32 	%f153, %f151, %f152, %f144;
	ld.shared.f32 	%f154, [%r35+1796];
	fma.rn.f32 	%f155, %f151, %f154, %f146;
	ld.shared.f32 	%f156, [%r35+1800];
	fma.rn.f32 	%f157, %f151, %f156, %f148;
	ld.shared.f32 	%f158, [%r35+1804];
	fma.rn.f32 	%f159, %f151, %f158, %f150;
	ld.shared.f32 	%f160, [%r32+1924];
	ld.shared.f32 	%f161, [%r35+1920];
	fma.rn.f32 	%f162, %f160, %f161, %f153;
	ld.shared.f32 	%f163, [%r35+1924];
	fma.rn.f32 	%f164, %f160, %f163, %f155;
	ld.shared.f32 	%f165, [%r35+1928];
	fma.rn.f32 	%f166, %f160, %f165, %f157;
	ld.shared.f32 	%f167, [%r35+1932];
	fma.rn.f32 	%f168, %f160, %f167, %f159;
	ld.shared.f32 	%f169, [%r32+2052];
	ld.shared.f32 	%f170, [%r35+2048];
	fma.rn.f32 	%f171, %f169, %f170, %f162;
	ld.shared.f32 	%f172, [%r35+2052];
	fma.rn.f32 	%f173, %f169, %f172, %f164;
	ld.shared.f32 	%f174, [%r35+2056];
	fma.rn.f32 	%f175, %f169, %f174, %f166;
	ld.shared.f32 	%f176, [%r35+2060];
	fma.rn.f32 	%f177, %f169, %f176, %f168;
	ld.shared.f32 	%f178, [%r32+2180];
	ld.shared.f32 	%f179, [%r35+2176];
	fma.rn.f32 	%f180, %f178, %f179, %f171;
	ld.shared.f32 	%f181, [%r35+2180];
	fma.rn.f32 	%f182, %f178, %f181, %f173;
	ld.shared.f32 	%f183, [%r35+2184];
	fma.rn.f32 	%f184, %f178, %f183, %f175;
	ld.shared.f32 	%f185, [%r35+2188];
	fma.rn.f32 	%f186, %f178, %f185, %f177;
	ld.shared.f32 	%f187, [%r32+2308];
	ld.shared.f32 	%f188, [%r35+2304];
	fma.rn.f32 	%f189, %f187, %f188, %f180;
	ld.shared.f32 	%f190, [%r35+2308];
	fma.rn.f32 	%f191, %f187, %f190, %f182;
	ld.shared.f32 	%f192, [%r35+2312];
	fma.rn.f32 	%f193, %f187, %f192, %f184;
	ld.shared.f32 	%f194, [%r35+2316];
	fma.rn.f32 	%f195, %f187, %f194, %f186;
	ld.shared.f32 	%f196, [%r32+2436];
	ld.shared.f32 	%f197, [%r35+2432];
	fma.rn.f32 	%f198, %f196, %f197, %f189;
	ld.shared.f32 	%f199, [%r35+2436];
	fma.rn.f32 	%f200, %f196, %f199, %f191;
	ld.shared.f32 	%f201, [%r35+2440];
	fma.rn.f32 	%f202, %f196, %f201, %f193;
	ld.shared.f32 	%f203, [%r35+2444];
	fma.rn.f32 	%f204, %f196, %f203, %f195;
	ld.shared.f32 	%f205, [%r32+2564];
	ld.shared.f32 	%f206, [%r35+2560];
	fma.rn.f32 	%f207, %f205, %f206, %f198;
	ld.shared.f32 	%f208, [%r35+2564];
	fma.rn.f32 	%f209, %f205, %f208, %f200;
	ld.shared.f32 	%f210, [%r35+2568];
	fma.rn.f32 	%f211, %f205, %f210, %f202;
	ld.shared.f32 	%f212, [%r35+2572];
	fma.rn.f32 	%f213, %f205, %f212, %f204;
	ld.shared.f32 	%f214, [%r32+2692];
	ld.shared.f32 	%f215, [%r35+2688];
	fma.rn.f32 	%f216, %f214, %f215, %f207;
	ld.shared.f32 	%f217, [%r35+2692];
	fma.rn.f32 	%f218, %f214, %f217, %f209;
	ld.shared.f32 	%f219, [%r35+2696];
	fma.rn.f32 	%f220, %f214, %f219, %f211;
	ld.shared.f32 	%f221, [%r35+2700];
	fma.rn.f32 	%f222, %f214, %f221, %f213;
	ld.shared.f32 	%f223, [%r32+2820];
	ld.shared.f32 	%f224, [%r35+2816];
	fma.rn.f32 	%f225, %f223, %f224, %f216;
	ld.shared.f32 	%f226, [%r35+2820];
	fma.rn.f32 	%f227, %f223, %f226, %f218;
	ld.shared.f32 	%f228, [%r35+2824];
	fma.rn.f32 	%f229, %f223, %f228, %f220;
	ld.shared.f32 	%f230, [%r35+2828];
	fma.rn.f32 	%f231, %f223, %f230, %f222;
	ld.shared.f32 	%f232, [%r32+2948];
	ld.shared.f32 	%f233, [%r35+2944];
	fma.rn.f32 	%f234, %f232, %f233, %f225;
	ld.shared.f32 	%f235, [%r35+2948];
	fma.rn.f32 	%f236, %f232, %f235, %f227;
	ld.shared.f32 	%f237, [%r35+2952];
	fma.rn.f32 	%f238, %f232, %f237, %f229;
	ld.shared.f32 	%f239, [%r35+2956];
	fma.rn.f32 	%f240, %f232, %f239, %f231;
	ld.shared.f32 	%f241, [%r32+3076];
	ld.shared.f32 	%f242, [%r35+3072];
	fma.rn.f32 	%f243, %f241, %f242, %f234;
	ld.shared.f32 	%f244, [%r35+3076];
	fma.rn.f32 	%f245, %f241, %f244, %f236;
	ld.shared.f32 	%f246, [%r35+3080];
	fma.rn.f32 	%f247, %f241, %f246, %f238;
	ld.shared.f32 	%f248, [%r35+3084];
	fma.rn.f32 	%f249, %f241, %f248, %f240;
	ld.shared.f32 	%f250, [%r32+3204];
	ld.shared.f32 	%f251, [%r35+3200];
	fma.rn.f32 	%f252, %f250, %f251, %f243;
	ld.shared.f32 	%f253, [%r35+3204];
	fma.rn.f32 	%f254, %f250, %f253, %f245;
	ld.shared.f32 	%f255, [%r35+3208];
	fma.rn.f32 	%f256, %f250, %f255, %f247;
	ld.shared.f32 	%f257, [%r35+3212];
	fma.rn.f32 	%f258, %f250, %f257, %f249;
	ld.shared.f32 	%f259, [%r32+3332];
	ld.shared.f32 	%f260, [%r35+3328];
	fma.rn.f32 	%f261, %f259, %f260, %f252;
	ld.shared.f32 	%f262, [%r35+3332];
	fma.rn.f32 	%f263, %f259, %f262, %f254;
	ld.shared.f32 	%f264, [%r35+3336];
	fma.rn.f32 	%f265, %f259, %f264, %f256;
	ld.shared.f32 	%f266, [%r35+3340];
	fma.rn.f32 	%f267, %f259, %f266, %f258;
	ld.shared.f32 	%f268, [%r32+3460];
	ld.shared.f32 	%f269, [%r35+3456];
	fma.rn.f32 	%f270, %f268, %f269, %f261;
	ld.shared.f32 	%f271, [%r35+3460];
	fma.rn.f32 	%f272, %f268, %f271, %f263;
	ld.shared.f32 	%f273, [%r35+3464];
	fma.rn.f32 	%f274, %f268, %f273, %f265;
	ld.shared.f32 	%f275, [%r35+3468];
	fma.rn.f32 	%f276, %f268, %f275, %f267;
	ld.shared.f32 	%f277, [%r32+3588];
	ld.shared.f32 	%f278, [%r35+3584];
	fma.rn.f32 	%f279, %f277, %f278, %f270;
	ld.shared.f32 	%f280, [%r35+3588];
	fma.rn.f32 	%f281, %f277, %f280, %f272;
	ld.shared.f32 	%f282, [%r35+3592];
	fma.rn.f32 	%f283, %f277, %f282, %f274;
	ld.shared.f32 	%f284, [%r35+3596];
	fma.rn.f32 	%f285, %f277, %f284, %f276;
	ld.shared.f32 	%f286, [%r32+3716];
	ld.shared.f32 	%f287, [%r35+3712];
	fma.rn.f32 	%f288, %f286, %f287, %f279;
	ld.shared.f32 	%f289, [%r35+3716];
	fma.rn.f32 	%f290, %f286, %f289, %f281;
	ld.shared.f32 	%f291, [%r35+3720];
	fma.rn.f32 	%f292, %f286, %f291, %f283;
	ld.shared.f32 	%f293, [%r35+3724];
	fma.rn.f32 	%f294, %f286, %f293, %f285;
	ld.shared.f32 	%f295, [%r32+3844];
	ld.shared.f32 	%f296, [%r35+3840];
	fma.rn.f32 	%f297, %f295, %f296, %f288;
	ld.shared.f32 	%f298, [%r35+3844];
	fma.rn.f32 	%f299, %f295, %f298, %f290;
	ld.shared.f32 	%f300, [%r35+3848];
	fma.rn.f32 	%f301, %f295, %f300, %f292;
	ld.shared.f32 	%f302, [%r35+3852];
	fma.rn.f32 	%f303, %f295, %f302, %f294;
	ld.shared.f32 	%f304, [%r32+3972];
	ld.shared.f32 	%f305, [%r35+3968];
	fma.rn.f32 	%f328, %f304, %f305, %f297;
	ld.shared.f32 	%f306, [%r35+3972];
	fma.rn.f32 	%f327, %f304, %f306, %f299;
	ld.shared.f32 	%f307, [%r35+3976];
	fma.rn.f32 	%f326, %f304, %f307, %f301;
	ld.shared.f32 	%f308, [%r35+3980];
	fma.rn.f32 	%f325, %f304, %f308, %f303;
	bar.sync 	0;
	add.s32 	%r38, %r38, 32;
	add.s64 	%rd32, %rd32, %rd3;
	add.s64 	%rd31, %rd31, 128;
	setp.lt.s32 	%p2, %r38, %r11;
	@%p2 bra 	$L__BB1_2;
$L__BB1_3:
	mad.lo.s32 	%r36, %r10, %r3, %r2;
	cvt.s64.s32 	%rd25, %r36;
	cvta.to.global.u64 	%rd26, %rd11;
	mad.lo.s32 	%r37, %r10, %r4, %r5;
	cvt.s64.s32 	%rd27, %r37;
	add.s64 	%rd28, %rd25, %rd27;
	shl.b64 	%rd29, %rd28, 2;
	add.s64 	%rd30, %rd26, %rd29;
	ld.global.f32 	%f309, [%rd30];
	mul.f32 	%f310, %f14, %f309;
	fma.rn.f32 	%f311, %f13, %f328, %f310;
	st.global.f32 	[%rd30], %f311;
	ld.global.f32 	%f312, [%rd30+4];
	mul.f32 	%f313, %f14, %f312;
	fma.rn.f32 	%f314, %f13, %f327, %f313;
	st.global.f32 	[%rd30+4], %f314;
	ld.global.f32 	%f315, [%rd30+8];
	mul.f32 	%f316, %f14, %f315;
	fma.rn.f32 	%f317, %f13, %f326, %f316;
	st.global.f32 	[%rd30+8], %f317;
	ld.global.f32 	%f318, [%rd30+12];
	mul.f32 	%f319, %f14, %f318;
	fma.rn.f32 	%f320, %f13, %f325, %f319;
	st.global.f32 	[%rd30+12], %f320;
	ret;

}
	// .globl	_Z15mysgemm_v5_ano2iiifPKfS0_fPf
.visible .entry _Z15mysgemm_v5_ano2iiifPKfS0_fPf(
	.param .u32 _Z15mysgemm_v5_ano2iiifPKfS0_fPf_param_0,
	.param .u32 _Z15mysgemm_v5_ano2iiifPKfS0_fPf_param_1,
	.param .u32 _Z15mysgemm_v5_ano2iiifPKfS0_fPf_param_2,
	.param .f32 _Z15mysgemm_v5_ano2iiifPKfS0_fPf_param_3,
	.param .u64 .ptr .align 1 _Z15mysgemm_v5_ano2iiifPKfS0_fPf_param_4,
	.param .u64 .ptr .align 1 _Z15mysgemm_v5_ano2iiifPKfS0_fPf_param_5,
	.param .f32 _Z15mysgemm_v5_ano2iiifPKfS0_fPf_param_6,
	.param .u64 .ptr .align 1 _Z15mysgemm_v5_ano2iiifPKfS0_fPf_param_7
)
.maxntid 256
{
	.reg .pred 	%p<3>;
	.reg .b32 	%r<36>;
	.reg .b32 	%f<329>;
	.reg .b64 	%rd<50>;
	// demoted variable
	.shared .align 4 .b8 _ZZ15mysgemm_v5_ano2iiifPKfS0_fPfE3sa5[4096];
	// demoted variable
	.shared .align 4 .b8 _ZZ15mysgemm_v5_ano2iiifPKfS0_fPfE11sb5_padding[4224];
	ld.param.u32 	%r7, [_Z15mysgemm_v5_ano2iiifPKfS0_fPf_param_0];
	ld.param.u32 	%r8, [_Z15mysgemm_v5_ano2iiifPKfS0_fPf_param_2];
	ld.param.f32 	%f13, [_Z15mysgemm_v5_ano2iiifPKfS0_fPf_param_3];
	ld.param.u64 	%rd17, [_Z15mysgemm_v5_ano2iiifPKfS0_fPf_param_4];
	ld.param.u64 	%rd19, [_Z15mysgemm_v5_ano2iiifPKfS0_fPf_param_5];
	ld.param.f32 	%f14, [_Z15mysgemm_v5_ano2iiifPKfS0_fPf_param_6];
	cvta.to.global.u64 	%rd1, %rd19;
	mov.u32 	%r9, %tid.x;
	mov.u32 	%r10, %ctaid.x;
	mov.u32 	%r11, %ctaid.y;
	shl.b32 	%r1, %r10, 5;
	shl.b32 	%r2, %r11, 5;
	and.b32  	%r3, %r9, 31;
	shr.u32 	%r12, %r9, 3;
	and.b32  	%r4, %r12, 28;
	setp.lt.s32 	%p1, %r8, 1;
	mov.f32 	%f325, 0f00000000;
	mov.f32 	%f326, %f325;
	mov.f32 	%f327, %f325;
	mov.f32 	%f328, %f325;
	@%p1 bra 	$L__BB2_3;
	cvta.to.global.u64 	%rd20, %rd17;
	mad.lo.s32 	%r14, %r4, %r7, %r3;
	mad.lo.s32 	%r15, %r8, %r4, %r3;
	add.s32 	%r16, %r15, %r8;
	add.s32 	%r17, %r16, %r8;
	add.s32 	%r18, %r17, %r8;
	shl.b32 	%r19, %r7, 5;
	mul.wide.u32 	%rd2, %r15, 4;
	mul.wide.u32 	%rd3, %r16, 4;
	mul.wide.u32 	%rd4, %r17, 4;
	mul.wide.u32 	%rd5, %r18, 4;
	mul.wide.s32 	%rd21, %r7, 4;
	mul.wide.s32 	%rd22, %r1, 4;
	add.s64 	%rd23, %rd21, %rd22;
	add.s64 	%rd6, %rd20, %rd23;
	mul.wide.s32 	%rd48, %r14, 4;
	mul.wide.s32 	%rd8, %r19, 4;
	mul.wide.s32 	%rd24, %r7, 8;
	add.s64 	%rd25, %rd24, %rd22;
	add.s64 	%rd9, %rd20, %rd25;
	mul.wide.s32 	%rd26, %r7, 12;
	add.s64 	%rd27, %rd26, %rd22;
	add.s64 	%rd10, %rd20, %rd27;
	mul.lo.s32 	%r20, %r8, %r2;
	mul.wide.s32 	%rd28, %r20, 4;
	add.s64 	%rd49, %rd1, %rd28;
	add.s64 	%rd12, %rd20, %rd22;
	mov.f32 	%f328, 0f00000000;
	mov.b32 	%r35, 0;
	mov.f32 	%f327, %f328;
	mov.f32 	%f326, %f328;
	mov.f32 	%f325, %f328;
$L__BB2_2:
	add.s64 	%rd29, %rd12, %rd48;
	ld.global.f32 	%f17, [%rd29];
	shl.b32 	%r21, %r4, 7;
	shl.b32 	%r22, %r3, 2;
	or.b32  	%r23, %r21, %r22;
	mov.u32 	%r24, _ZZ15mysgemm_v5_ano2iiifPKfS0_fPfE3sa5;
	add.s32 	%r25, %r24, %r23;
	st.shared.f32 	[%r25], %f17;
	add.s64 	%rd30, %rd6, %rd48;
	ld.global.f32 	%f18, [%rd30];
	st.shared.f32 	[%r25+128], %f18;
	add.s64 	%rd31, %rd9, %rd48;
	ld.global.f32 	%f19, [%rd31];
	st.shared.f32 	[%r25+256], %f19;
	add.s64 	%rd32, %rd10, %rd48;
	ld.global.f32 	%f20, [%rd32];
	st.shared.f32 	[%r25+384], %f20;
	add.s64 	%rd33, %rd49, %rd2;
	ld.global.f32 	%f21, [%rd33];
	shl.b32 	%r26, %r3, 7;
	shl.b32 	%r27, %r4, 2;
	or.b32  	%r28, %r26, %r27;
	mov.u32 	%r29, _ZZ15mysgemm_v5_ano2iiifPKfS0_fPfE11sb5_padding;
	add.s32 	%r30, %r29, %r28;
	st.shared.f32 	[%r30+4], %f21;
	add.s64 	%rd34, %rd49, %rd3;
	ld.global.f32 	%f22, [%rd34];
	st.shared.f32 	[%r30+8], %f22;
	add.s64 	%rd35, %rd49, %rd4;
	ld.global.f32 	%f23, [%rd35];
	st.shared.f32 	[%r30+12], %f23;
	add.s64 	%rd36, %rd49, %rd5;
	ld.global.f32 	%f24, [%rd36];
	st.shared.f32 	[%r30+16], %f24;
	bar.sync 	0;
	add.s64 	%rd49, %rd49, 128;
	add.s32 	%r31, %r24, %r22;
	ld.shared.f32 	%f25, [%r31];
	add.s32 	%r32, %r29, %r27;
	ld.shared.f32 	%f26, [%r32+4];
	fma.rn.f32 	%f27, %f25, %f26, %f328;
	ld.shared.f32 	%f28, [%r32+8];
	fma.rn.f32 	%f29, %f25, %f28, %f327;
	ld.shared.f32 	%f30, [%r32+12];
	fma.rn.f32 	%f31, %f25, %f30, %f326;
	ld.shared.f32 	%f32, [%r32+16];
	fma.rn.f32 	%f33, %f25, %f32, %f325;
	ld.shared.f32 	%f34, [%r31+128];
	ld.shared.f32 	%f35, [%r32+132];
	fma.rn.f32 	%f36, %f34, %f35, %f27;
	ld.shared.f32 	%f37, [%r32+136];
	fma.rn.f32 	%f38, %f34, %f37, %f29;
	ld.shared.f32 	%f39, [%r32+140];
	fma.rn.f32 	%f40, %f34, %f39, %f31;
	ld.shared.f32 	%f41, [%r32+144];
	fma.rn.f32 	%f42, %f34, %f41, %f33;
	ld.shared.f32 	%f43, [%r31+256];
	ld.shared.f32 	%f44, [%r32+260];
	fma.rn.f32 	%f45, %f43, %f44, %f36;
	ld.shared.f32 	%f46, [%r32+264];
	fma.rn.f32 	%f47, %f43, %f46, %f38;
	ld.shared.f32 	%f48, [%r32+268];
	fma.rn.f32 	%f49, %f43, %f48, %f40;
	ld.shared.f32 	%f50, [%r32+272];
	fma.rn.f32 	%f51, %f43, %f50, %f42;
	ld.shared.f32 	%f52, [%r31+384];
	ld.shared.f32 	%f53, [%r32+388];
	fma.rn.f32 	%f54, %f52, %f53, %f45;
	ld.shared.f32 	%f55, [%r32+392];
	fma.rn.f32 	%f56, %f52, %f55, %f47;
	ld.shared.f32 	%f57, [%r32+396];
	fma.rn.f32 	%f58, %f52, %f57, %f49;
	ld.shared.f32 	%f59, [%r32+400];
	fma.rn.f32 	%f60, %f52, %f59, %f51;
	ld.shared.f32 	%f61, [%r31+512];
	ld.shared.f32 	%f62, [%r32+516];
	fma.rn.f32 	%f63, %f61, %f62, %f54;
	ld.shared.f32 	%f64, [%r32+520];
	fma.rn.f32 	%f65, %f61, %f64, %f56;
	ld.shared.f32 	%f66, [%r32+524];
	fma.rn.f32 	%f67, %f61, %f66, %f58;
	ld.shared.f32 	%f68, [%r32+528];
	fma.rn.f32 	%f69, %f61, %f68, %f60;
	ld.shared.f32 	%f70, [%r31+640];
	ld.shared.f32 	%f71, [%r32+644];
	fma.rn.f32 	%f72, %f70, %f71, %f63;
	ld.shared.f32 	%f73, [%r32+648];
	fma.rn.f32 	%f74, %f70, %f73, %f65;
	ld.shared.f32 	%f75, [%r32+652];
	fma.rn.f32 	%f76, %f70, %f75, %f67;
	ld.shared.f32 	%f77, [%r32+656];
	fma.rn.f32 	%f78, %f70, %f77, %f69;
	ld.shared.f32 	%f79, [%r31+768];
	ld.shared.f32 	%f80, [%r32+772];
	fma.rn.f32 	%f81, %f79, %f80, %f72;
	ld.shared.f32 	%f82, [%r32+776];
	fma.rn.f32 	%f83, %f79, %f82, %f74;
	ld.shared.f32 	%f84, [%r32+780];
	fma.rn.f32 	%f85, %f79, %f84, %f76;
	ld.shared.f32 	%f86, [%r32+784];
	fma.rn.f32 	%f87, %f79, %f86, %f78;
	ld.shared.f32 	%f88, [%r31+896];
	ld.shared.f32 	%f89, [%r32+900];
	fma.rn.f32 	%f90, %f88, %f89, %f81;
	ld.shared.f32 	%f91, [%r32+904];
	fma.rn.f32 	%f92, %f88, %f91, %f83;
	ld.shared.f32 	%f93, [%r32+908];
	fma.rn.f32 	%f94, %f88, %f93, %f85;
	ld.shared.f32 	%f95, [%r32+912];
	fma.rn.f32 	%f96, %f88, %f95, %f87;
	ld.shared.f32 	%f97, [%r31+1024];
	ld.shared.f32 	%f98, [%r32+1028];
	fma.rn.f32 	%f99, %f97, %f98, %f90;
	ld.shared.f32 	%f100, [%r32+1032];
	fma.rn.f32 	%f101, %f97, %f100, %f92;
	ld.shared.f32 	%f102, [%r32+1036];
	fma.rn.f32 	%f103, %f97, %f102, %f94;
	ld.shared.f32 	%f104, [%r32+1040];
	fma.rn.f32 	%f105, %f97, %f104, %f96;
	ld.shared.f32 	%f106, [%r31+1152];
	ld.shared.f32 	%f107, [%r32+1156];
	fma.rn.f32 	%f108, %f106, %f107, %f99;
	ld.shared.f32 	%f109, [%r32+1160];
	fma.rn.f32 	%f110, %f106, %f109, %f101;
	ld.shared.f32 	%f111, [%r32+1164];
	fma.rn.f32 	%f112, %f106, %f111, %f103;
	ld.shared.f32 	%f113, [%r32+1168];
	fma.rn.f32 	%f114, %f106, %f113, %f105;
	ld.shared.f32 	%f115, [%r31+1280];
	ld.shared.f32 	%f116, [%r32+1284];
	fma.rn.f32 	%f117, %f115, %f116, %f108;
	ld.shared.f32 	%f118, [%r32+1288];
	fma.rn.f32 	%f119, %f115, %f118, %f110;
	ld.shared.f32 	%f120, [%r32+1292];
	fma.rn.f32 	%f121, %f115, %f120, %f112;
	ld.shared.f32 	%f122, [%r32+1296];
	fma.rn.f32 	%f123, %f115, %f122, %f114;
	ld.shared.f32 	%f124, [%r31+1408];
	ld.shared.f32 	%f125, [%r32+1412];
	fma.rn.f32 	%f126, %f124, %f125, %f117;
	ld.shared.f32 	%f127, [%r32+1416];
	fma.rn.f32 	%f128, %f124, %f127, %f119;
	ld.shared.f32 	%f129, [%r32+1420];
	fma.rn.f32 	%f130, %f124, %f129, %f121;
	ld.shared.f32 	%f131, [%r32+1424];
	fma.rn.f32 	%f132, %f124, %f131, %f123;
	ld.shared.f32 	%f133, [%r31+1536];
	ld.shared.f32 	%f134, [%r32+1540];
	fma.rn.f32 	%f135, %f133, %f134, %f126;
	ld.shared.f32 	%f136, [%r32+1544];
	fma.rn.f32 	%f137, %f133, %f136, %f128;
	ld.shared.f32 	%f138, [%r32+1548];
	fma.rn.f32 	%f139, %f133, %f138, %f130;
	ld.shared.f32 	%f140, [%r32+1552];
	fma.rn.f32 	%f141, %f133, %f140, %f132;
	ld.shared.f32 	%f142, [%r31+1664];
	ld.shared.f32 	%f143, [%r32+1668];
	fma.rn.f32 	%f144, %f142, %f143, %f135;
	ld.shared.f32 	%f145, [%r32+1672];
	fma.rn.f32 	%f146, %f142, %f145, %f137;
	ld.shared.f32 	%f147, [%r32+1676];
	fma.rn.f32 	%f148, %f142, %f147, %f139;
	ld.shared.f32 	%f149, [%r32+1680];
	fma.rn.f32 	%f150, %f142, %f149, %f141;
	ld.shared.f32 	%f151, [%r31+1792];
	ld.shared.f32 	%f152, [%r32+1796];
	fma.rn.f32 	%f153, %f151, %f152, %f144;
	ld.shared.f32 	%f154, [%r32+1800];
	fma.rn.f32 	%f155, %f151, %f154, %f146;
	ld.shared.f32 	%f156, [%r32+1804];
	fma.rn.f32 	%f157, %f151, %f156, %f148;
	ld.shared.f32 	%f158, [%r32+1808];
	fma.rn.f32 	%f159, %f151, %f158, %f150;
	ld.shared.f32 	%f160, [%r31+1920];
	ld.shared.f32 	%f161, [%r32+1924];
	fma.rn.f32 	%f162, %f160, %f161, %f153;
	ld.shared.f32 	%f163, [%r32+1928];
	fma.rn.f32 	%f164, %f160, %f163, %f155;
	ld.shared.f32 	%f165, [%r32+1932];
	fma.rn.f32 	%f166, %f160, %f165, %f157;
	ld.shared.f32 	%f167, [%r32+1936];
	fma.rn.f32 	%f168, %f160, %f167, %f159;
	ld.shared.f32 	%f169, [%r31+2048];
	ld.shared.f32 	%f170, [%r32+2052];
	fma.rn.f32 	%f171, %f169, %f170, %f162;
	ld.shared.f32 	%f172, [%r32+2056];
	fma.rn.f32 	%f173, %f169, %f172, %f164;
	ld.shared.f32 	%f174, [%r32+2060];
	fma.rn.f32 	%f175, %f169, %f174, %f166;
	ld.shared.f32 	%f176, [%r32+2064];
	fma.rn.f32 	%f177, %f169, %f176, %f168;
	ld.shared.f32 	%f178, [%r31+2176];
	ld.shared.f32 	%f179, [%r32+2180];
	fma.rn.f32 	%f180, %f178, %f179, %f171;
	ld.shared.f32 	%f181, [%r32+2184];
	fma.rn.f32 	%f182, %f178, %f181, %f173;
	ld.shared.f32 	%f183, [%r32+2188];
	fma.rn.f32 	%f184, %f178, %f183, %f175;
	ld.shared.f32 	%f185, [%r32+2192];
	fma.rn.f32 	%f186, %f178, %f185, %f177;
	ld.shared.f32 	%f187, [%r31+2304];
	ld.shared.f32 	%f188, [%r32+2308];
	fma.rn.f32 	%f189, %f187, %f188, %f180;
	ld.shared.f32 	%f190, [%r32+2312];
	fma.rn.f32 	%f191, %f187, %f190, %f182;
	ld.shared.f32 	%f192, [%r32+2316];
	fma.rn.f32 	%f193, %f187, %f192, %f184;
	ld.shared.f32 	%f194, [%r32+2320];
	fma.rn.f32 	%f195, %f187, %f194, %f186;
	ld.shared.f32 	%f196, [%r31+2432];
	ld.shared.f32 	%f197, [%r32+2436];
	fma.rn.f32 	%f198, %f196, %f197, %f189;
	ld.shared.f32 	%f199, [%r32+2440];
	fma.rn.f32 	%f200, %f196, %f199, %f191;
	ld.shared.f32 	%f201, [%r32+2444];
	fma.rn.f32 	%f202, %f196, %f201, %f193;
	ld.shared.f32 	%f203, [%r32+2448];
	fma.rn.f32 	%f204, %f196, %f203, %f195;
	ld.shared.f32 	%f205, [%r31+2560];
	ld.shared.f32 	%f206, [%r32+2564];
	fma.rn.f32 	%f207, %f205, %f206, %f198;
	ld.shared.f32 	%f208, [%r32+2568];
	fma.rn.f32 	%f209, %f205, %f208, %f200;
	ld.shared.f32 	%f210, [%r32+2572];
	fma.rn.f32 	%f211, %f205, %f210, %f202;
	ld.shared.f32 	%f212, [%r32+2576];
	fma.rn.f32 	%f213, %f205, %f212, %f204;
	ld.shared.f32 	%f214, [%r31+2688];
	ld.shared.f32 	%f215, [%r32+2692];
	fma.rn.f32 	%f216, %f214, %f215, %f207;
	ld.shared.f32 	%f217, [%r32+2696];
	fma.rn.f32 	%f218, %f214, %f217, %f209;
	ld.shared.f32 	%f219, [%r32+2700];
	fma.rn.f32 	%f220, %f214, %f219, %f211;
	ld.shared.f32 	%f221, [%r32+2704];
	fma.rn.f32 	%f222, %f214, %f221, %f213;
	ld.shared.f32 	%f223, [%r31+2816];
	ld.shared.f32 	%f224, [%r32+2820];
	fma.rn.f32 	%f225, %f223, %f224, %f216;
	ld.shared.f32 	%f226, [%r32+2824];
	fma.rn.f32 	%f227, %f223, %f226, %f218;
	ld.shared.f32 	%f228, [%r32+2828];
	fma.rn.f32 	%f229, %f223, %f228, %f220;
	ld.shared.f32 	%f230, [%r32+2832];
	fma.rn.f32 	%f231, %f223, %f230, %f222;
	ld.shared.f32 	%f232, [%r31+2944];
	ld.shared.f32 	%f233, [%r32+2948];
	fma.rn.f32 	%f234, %f232, %f233, %f225;
	ld.shared.f32 	%f235, [%r32+2952];
	fma.rn.f32 	%f236, %f232, %f235, %f227;
	ld.shared.f32 	%f237, [%r32+2956];
	fma.rn.f32 	%f238, %f232, %f237, %f229;
	ld.shared.f32 	%f239, [%r32+2960];
	fma.rn.f32 	%f240, %f232, %f239, %f231;
	ld.shared.f32 	%f241, [%r31+3072];
	ld.shared.f32 	%f242, [%r32+3076];
	fma.rn.f32 	%f243, %f241, %f242, %f234;
	ld.shared.f32 	%f244, [%r32+3080];
	fma.rn.f32 	%f245, %f241, %f244, %f236;
	ld.shared.f32 	%f246, [%r32+3084];
	fma.rn.f32 	%f247, %f241, %f246, %f238;
	ld.shared.f32 	%f248, [%r32+3088];
	fma.rn.f32 	%f249, %f241, %f248, %f240;
	ld.shared.f32 	%f250, [%r31+3200];
	ld.shared.f32 	%f251, [%r32+3204];
	fma.rn.f32 	%f252, %f250, %f251, %f243;
	ld.shared.f32 	%f253, [%r32+3208];
	fma.rn.f32 	%f254, %f250, %f253, %f245;
	ld.shared.f32 	%f255, [%r32+3212];
	fma.rn.f32 	%f256, %f250, %f255, %f247;
	ld.shared.f32 	%f257, [%r32+3216];
	fma.rn.f32 	%f258, %f250, %f257, %f249;
	ld.shared.f32 	%f259, [%r31+3328];
	ld.shared.f32 	%f260, [%r32+3332];
	fma.rn.f32 	%f261, %f259, %f260, %f252;
	ld.shared.f32 	%f262, [%r32+3336];
	fma.rn.f32 	%f263, %f259, %f262, %f254;
	ld.shared.f32 	%f264, [%r32+3340];
	fma.rn.f32 	%f265, %f259, %f264, %f256;
	ld.shared.f32 	%f266, [%r32+3344];
	fma.rn.f32 	%f267, %f259, %f266, %f258;
	ld.shared.f32 	%f268, [%r31+3456];
	ld.shared.f32 	%f269, [%r32+3460];
	fma.rn.f32 	%f270, %f268, %f269, %f261;
	ld.shared.f32 	%f271, [%r32+3464];
	fma.rn.f32 	%f272, %f268, %f271, %f263;
	ld.shared.f32 	%f273, [%r32+3468];
	fma.rn.f32 	%f274, %f268, %f273, %f265;
	ld.shared.f32 	%f275, [%r32+3472];
	fma.rn.f32 	%f276, %f268, %f275, %f267;
	ld.shared.f32 	%f277, [%r31+3584];
	ld.shared.f32 	%f278, [%r32+3588];
	fma.rn.f32 	%f279, %f277, %f278, %f270;
	ld.shared.f32 	%f280, [%r32+3592];
	fma.rn.f32 	%f281, %f277, %f280, %f272;
	ld.shared.f32 	%f282, [%r32+3596];
	fma.rn.f32 	%f283, %f277, %f282, %f274;
	ld.shared.f32 	%f284, [%r32+3600];
	fma.rn.f32 	%f285, %f277, %f284, %f276;
	ld.shared.f32 	%f286, [%r31+3712];
	ld.shared.f32 	%f287, [%r32+3716];
	fma.rn.f32 	%f288, %f286, %f287, %f279;
	ld.shared.f32 	%f289, [%r32+3720];
	fma.rn.f32 	%f290, %f286, %f289, %f281;
	ld.shared.f32 	%f291, [%r32+3724];
	fma.rn.f32 	%f292, %f286, %f291, %f283;
	ld.shared.f32 	%f293, [%r32+3728];
	fma.rn.f32 	%f294, %f286, %f293, %f285;
	ld.shared.f32 	%f295, [%r31+3840];
	ld.shared.f32 	%f296, [%r32+3844];
	fma.rn.f32 	%f297, %f295, %f296, %f288;
	ld.shared.f32 	%f298, [%r32+3848];
	fma.rn.f32 	%f299, %f295, %f298, %f290;
	ld.shared.f32 	%f300, [%r32+3852];
	fma.rn.f32 	%f301, %f295, %f300, %f292;
	ld.shared.f32 	%f302, [%r32+3856];
	fma.rn.f32 	%f303, %f295, %f302, %f294;
	ld.shared.f32 	%f304, [%r31+3968];
	ld.shared.f32 	%f305, [%r32+3972];
	fma.rn.f32 	%f328, %f304, %f305, %f297;
	ld.shared.f32 	%f306, [%r32+3976];
	fma.rn.f32 	%f327, %f304, %f306, %f299;
	ld.shared.f32 	%f307, [%r32+3980];
	fma.rn.f32 	%f326, %f304, %f307, %f301;
	ld.shared.f32 	%f308, [%r32+3984];
	fma.rn.f32 	%f325, %f304, %f308, %f303;
	bar.sync 	0;
	add.s32 	%r35, %r35, 32;
	add.s64 	%rd48, %rd48, %rd8;
	setp.lt.s32 	%p2, %r35, %r8;
	@%p2 bra 	$L__BB2_2;
$L__BB2_3:
	ld.param.u64 	%rd47, [_Z15mysgemm_v5_ano2iiifPKfS0_fPf_param_7];
	mad.lo.s32 	%r33, %r7, %r2, %r1;
	cvt.s64.s32 	%rd37, %r33;
	cvta.to.global.u64 	%rd38, %rd47;
	mad.lo.s32 	%r34, %r4, %r7, %r3;
	cvt.s64.s32 	%rd39, %r34;
	add.s64 	%rd40, %rd37, %rd39;
	shl.b64 	%rd41, %rd40, 2;
	add.s64 	%rd42, %rd38, %rd41;
	ld.global.f32 	%f309, [%rd42];
	mul.f32 	%f310, %f14, %f309;
	fma.rn.f32 	%f311, %f13, %f328, %f310;
	st.global.f32 	[%rd42], %f311;
	mul.wide.s32 	%rd43, %r7, 4;
	add.s64 	%rd44, %rd42, %rd43;
	ld.global.f32 	%f312, [%rd44];
	mul.f32 	%f313, %f14, %f312;
	fma.rn.f32 	%f314, %f13, %f327, %f313;
	st.global.f32 	[%rd44], %f314;
	add.s64 	%rd45, %rd44, %rd43;
	ld.global.f32 	%f315, [%rd45];
	mul.f32 	%f316, %f14, %f315;
	fma.rn.f32 	%f317, %f13, %f326, %f316;
	st.global.f32 	[%rd45], %f317;
	add.s64 	%rd46, %rd45, %rd43;
	ld.global.f32 	%f318, [%rd46];
	mul.f32 	%f319, %f14, %f318;
	fma.rn.f32 	%f320, %f13, %f325, %f319;
	st.global.f32 	[%rd46], %f320;
	ret;

}
	// .globl	_Z18mysgemm_v5_ano_proiiifPKfS0_fPf
.visible .entry _Z18mysgemm_v5_ano_proiiifPKfS0_fPf(
	.param .u32 _Z18mysgemm_v5_ano_proiiifPKfS0_fPf_param_0,
	.param .u32 _Z18mysgemm_v5_ano_proiiifPKfS0_fPf_param_1,
	.param .u32 _Z18mysgemm_v5_ano_proiiifPKfS0_fPf_param_2,
	.param .f32 _Z18mysgemm_v5_ano_proiiifPKfS0_fPf_param_3,
	.param .u64 .ptr .align 1 _Z18mysgemm_v5_ano_proiiifPKfS0_fPf_param_4,
	.param .u64 .ptr .align 1 _Z18mysgemm_v5_ano_proiiifPKfS0_fPf_param_5,
	.param .f32 _Z18mysgemm_v5_ano_proiiifPKfS0_fPf_param_6,
	.param .u64 .ptr .align 1 _Z18mysgemm_v5_ano_proiiifPKfS0_fPf_param_7
)
.maxntid 256
{
	.reg .pred 	%p<3>;
	.reg .b32 	%r<36>;
	.reg .b32 	%f<329>;
	.reg .b64 	%rd<46>;
	// demoted variable
	.shared .align 4 .b8 _ZZ18mysgemm_v5_ano_proiiifPKfS0_fPfE3sa5[4096];
	// demoted variable
	.shared .align 4 .b8 _ZZ18mysgemm_v5_ano_proiiifPKfS0_fPfE11sb5_padding[4224];
	ld.param.u32 	%r7, [_Z18mysgemm_v5_ano_proiiifPKfS0_fPf_param_0];
	ld.param.u32 	%r8, [_Z18mysgemm_v5_ano_proiiifPKfS0_fPf_param_2];
	ld.param.f32 	%f13, [_Z18mysgemm_v5_ano_proiiifPKfS0_fPf_param_3];
	ld.param.u64 	%rd17, [_Z18mysgemm_v5_ano_proiiifPKfS0_fPf_param_4];
	ld.param.u64 	%rd19, [_Z18mysgemm_v5_ano_proiiifPKfS0_fPf_param_5];
	ld.param.f32 	%f14, [_Z18mysgemm_v5_ano_proiiifPKfS0_fPf_param_6];
	cvta.to.global.u64 	%rd1, %rd19;
	mov.u32 	%r9, %tid.x;
	mov.u32 	%r10, %ctaid.x;
	mov.u32 	%r11, %ctaid.y;
	shl.b32 	%r1, %r10, 5;
	shl.b32 	%r2, %r11, 5;
	and.b32  	%r3, %r9, 31;
	shr.u32 	%r12, %r9, 3;
	and.b32  	%r4, %r12, 28;
	setp.lt.s32 	%p1, %r8, 1;
	mov.f32 	%f325, 0f00000000;
	mov.f32 	%f326, %f325;
	mov.f32 	%f327, %f325;
	mov.f32 	%f328, %f325;
	@%p1 bra 	$L__BB3_3;
	cvta.to.global.u64 	%rd20, %rd17;
	mad.lo.s32 	%r14, %r4, %r7, %r3;
	mad.lo.s32 	%r15, %r8, %r4, %r3;
	add.s32 	%r16, %r15, %r8;
	add.s32 	%r17, %r16, %r8;
	add.s32 	%r18, %r17, %r8;
	shl.b32 	%r19, %r7, 5;
	mul.wide.u32 	%rd2, %r15, 4;
	mul.wide.u32 	%rd3, %r16, 4;
	mul.wide.u32 	%rd4, %r17, 4;
	mul.wide.u32 	%rd5, %r18, 4;
	mul.wide.s32 	%rd21, %r7, 4;
	mul.wide.s32 	%rd22, %r1, 4;
	add.s64 	%rd23, %rd21, %rd22;
	add.s64 	%rd6, %rd20, %rd23;
	mul.wide.s32 	%rd44, %r14, 4;
	mul.wide.s32 	%rd8, %r19, 4;
	mul.wide.s32 	%rd24, %r7, 8;
	add.s64 	%rd25, %rd24, %rd22;
	add.s64 	%rd9, %rd20, %rd25;
	mul.wide.s32 	%rd26, %r7, 12;
	add.s64 	%rd27, %rd26, %rd22;
	add.s64 	%rd10, %rd20, %rd27;
	mul.lo.s32 	%r20, %r8, %r2;
	mul.wide.s32 	%rd28, %r20, 4;
	add.s64 	%rd45, %rd1, %rd28;
	add.s64 	%rd12, %rd20, %rd22;
	mov.f32 	%f328, 0f00000000;
	mov.b32 	%r35, 0;
	mov.f32 	%f327, %f328;
	mov.f32 	%f326, %f328;
	mov.f32 	%f325, %f328;
$L__BB3_2:
	add.s64 	%rd29, %rd12, %rd44;
	ld.global.f32 	%f17, [%rd29];
	shl.b32 	%r21, %r4, 7;
	shl.b32 	%r22, %r3, 2;
	or.b32  	%r23, %r21, %r22;
	mov.u32 	%r24, _ZZ18mysgemm_v5_ano_proiiifPKfS0_fPfE3sa5;
	add.s32 	%r25, %r24, %r23;
	st.shared.f32 	[%r25], %f17;
	add.s64 	%rd30, %rd6, %rd44;
	ld.global.f32 	%f18, [%rd30];
	st.shared.f32 	[%r25+128], %f18;
	add.s64 	%rd31, %rd9, %rd44;
	ld.global.f32 	%f19, [%rd31];
	st.shared.f32 	[%r25+256], %f19;
	add.s64 	%rd32, %rd10, %rd44;
	ld.global.f32 	%f20, [%rd32];
	st.shared.f32 	[%r25+384], %f20;
	add.s64 	%rd33, %rd45, %rd2;
	ld.global.f32 	%f21, [%rd33];
	shl.b32 	%r26, %r3, 7;
	shl.b32 	%r27, %r4, 2;
	or.b32  	%r28, %r26, %r27;
	mov.u32 	%r29, _ZZ18mysgemm_v5_ano_proiiifPKfS0_fPfE11sb5_padding;
	add.s32 	%r30, %r29, %r28;
	st.shared.f32 	[%r30+4], %f21;
	add.s64 	%rd34, %rd45, %rd3;
	ld.global.f32 	%f22, [%rd34];
	st.shared.f32 	[%r30+8], %f22;
	add.s64 	%rd35, %rd45, %rd4;
	ld.global.f32 	%f23, [%rd35];
	st.shared.f32 	[%r30+12], %f23;
	add.s64 	%rd36, %rd45, %rd5;
	ld.global.f32 	%f24, [%rd36];
	st.shared.f32 	[%r30+16], %f24;
	bar.sync 	0;
	add.s64 	%rd45, %rd45, 128;
	add.s32 	%r31, %r29, %r22;
	ld.shared.f32 	%f25, [%r31+4];
	add.s32 	%r32, %r24, %r27;
	ld.shared.f32 	%f26, [%r32];
	fma.rn.f32 	%f27, %f25, %f26, %f328;
	ld.shared.f32 	%f28, [%r32+4];
	fma.rn.f32 	%f29, %f25, %f28, %f327;
	ld.shared.f32 	%f30, [%r32+8];
	fma.rn.f32 	%f31, %f25, %f30, %f326;
	ld.shared.f32 	%f32, [%r32+12];
	fma.rn.f32 	%f33, %f25, %f32, %f325;
	ld.shared.f32 	%f34, [%r31+132];
	ld.shared.f32 	%f35, [%r32+128];
	fma.rn.f32 	%f36, %f34, %f35, %f27;
	ld.shared.f32 	%f37, [%r32+132];
	fma.rn.f32 	%f38, %f34, %f37, %f29;
	ld.shared.f32 	%f39, [%r32+136];
	fma.rn.f32 	%f40, %f34, %f39, %f31;
	ld.shared.f32 	%f41, [%r32+140];
	fma.rn.f32 	%f42, %f34, %f41, %f33;
	ld.shared.f32 	%f43, [%r31+260];
	ld.shared.f32 	%f44, [%r32+256];
	fma.rn.f32 	%f45, %f43, %f44, %f36;
	ld.shared.f32 	%f46, [%r32+260];
	fma.rn.f32 	%f47, %f43, %f46, %f38;
	ld.shared.f32 	%f48, [%r32+264];
	fma.rn.f32 	%f49, %f43, %f48, %f40;
	ld.shared.f32 	%f50, [%r32+268];
	fma.rn.f32 	%f51, %f43, %f50, %f42;
	ld.shared.f32 	%f52, [%r31+388];
	ld.shared.f32 	%f53, [%r32+384];
	fma.rn.f32 	%f54, %f52, %f53, %f45;
	ld.shared.f32 	%f55, [%r32+388];
	fma.rn.f32 	%f56, %f52, %f55, %f47;
	ld.shared.f32 	%f57, [%r32+392];
	fma.rn.f32 	%f58, %f52, %f57, %f49;
	ld.shared.f32 	%f59, [%r32+396];
	fma.rn.f32 	%f60, %f52, %f59, %f51;
	ld.shared.f32 	%f61, [%r31+516];
	ld.shared.f32 	%f62, [%r32+512];
	fma.rn.f32 	%f63, %f61, %f62, %f54;
	ld.shared.f32 	%f64, [%r32+516];
	fma.rn.f32 	%f65, %f61, %f64, %f56;
	ld.shared.f32 	%f66, [%r32+520];
	fma.rn.f32 	%f67, %f61, %f66, %f58;
	ld.shared.f32 	%f68, [%r32+524];
	fma.rn.f32 	%f69, %f61, %f68, %f60;
	ld.shared.f32 	%f70, [%r31+644];
	ld.shared.f32 	%f71, [%r32+640];
	fma.rn.f32 	%f72, %f70, %f71, %f63;
	ld.shared.f32 	%f73, [%r32+644];
	fma.rn.f32 	%f74, %f70, %f73, %f65;
	ld.shared.f32 	%f75, [%r32+648];
	fma.rn.f32 	%f76, %f70, %f75, %f67;
	ld.shared.f32 	%f77, [%r32+652];
	fma.rn.f32 	%f78, %f70, %f77, %f69;
	ld.shared.f32 	%f79, [%r31+772];
	ld.shared.f32 	%f80, [%r32+768];
	fma.rn.f32 	%f81, %f79, %f80, %f72;
	ld.shared.f32 	%f82, [%r32+772];
	fma.rn.f32 	%f83, %f79, %f82, %f74;
	ld.shared.f32 	%f84, [%r32+776];
	fma.rn.f32 	%f85, %f79, %f84, %f76;
	ld.shared.f32 	%f86, [%r32+780];
	fma.rn.f32 	%f87, %f79, %f86, %f78;
	ld.shared.f32 	%f88, [%r31+900];
	ld.shared.f32 	%f89, [%r32+896];
	fma.rn.f32 	%f90, %f88, %f89, %f81;
	ld.shared.f32 	%f91, [%r32+900];
	fma.rn.f32 	%f92, %f88, %f91, %f83;
	ld.shared.f32 	%f93, [%r32+904];
	fma.rn.f32 	%f94, %f88, %f93, %f85;
	ld.shared.f32 	%f95, [%r32+908];
	fma.rn.f32 	%f96, %f88, %f95, %f87;
	ld.shared.f32 	%f97, [%r31+1028];
	ld.shared.f32 	%f98, [%r32+1024];
	fma.rn.f32 	%f99, %f97, %f98, %f90;
	ld.shared.f32 	%f100, [%r32+1028];
	fma.rn.f32 	%f101, %f97, %f100, %f92;
	ld.shared.f32 	%f102, [%r32+1032];
	fma.rn.f32 	%f103, %f97, %f102, %f94;
	ld.shared.f32 	%f104, [%r32+1036];
	fma.rn.f32 	%f105, %f97, %f104, %f96;
	ld.shared.f32 	%f106, [%r31+1156];
	ld.shared.f32 	%f107, [%r32+1152];
	fma.rn.f32 	%f108, %f106, %f107, %f99;
	ld.shared.f32 	%f109, [%r32+1156];
	fma.rn.f32 	%f110, %f106, %f109, %f101;
	ld.shared.f32 	%f111, [%r32+1160];
	fma.rn.f32 	%f112, %f106, %f111, %f103;
	ld.shared.f32 	%f113, [%r32+1164];
	fma.rn.f32 	%f114, %f106, %f113, %f105;
	ld.shared.f32 	%f115, [%r31+1284];
	ld.shared.f32 	%f116, [%r32+1280];
	fma.rn.f32 	%f117, %f115, %f116, %f108;
	ld.shared.f32 	%f118, [%r32+1284];
	fma.rn.f32 	%f119, %f115, %f118, %f110;
	ld.shared.f32 	%f120, [%r32+1288];
	fma.rn.f32 	%f121, %f115, %f120, %f112;
	ld.shared.f32 	%f122, [%r32+1292];
	fma.rn.f32 	%f123, %f115, %f122, %f114;
	ld.shared.f32 	%f124, [%r31+1412];
	ld.shared.f32 	%f125, [%r32+1408];
	fma.rn.f32 	%f126, %f124, %f125, %f117;
	ld.shared.f32 	%f127, [%r32+1412];
	fma.rn.f32 	%f128, %f124, %f127, %f119;
	ld.shared.f32 	%f129, [%r32+1416];
	fma.rn.f32 	%f130, %f124, %f129, %f121;
	ld.shared.f32 	%f131, [%r32+1420];
	fma.rn.f32 	%f132, %f124, %f131, %f123;
	ld.shared.f32 	%f133, [%r31+1540];
	ld.shared.f32 	%f134, [%r32+1536];
	fma.rn.f32 	%f135, %f133, %f134, %f126;
	ld.shared.f32 	%f136, [%r32+1540];
	fma.rn.f32 	%f137, %f133, %f136, %f128;
	ld.shared.f32 	%f138, [%r32+1544];
	fma.rn.f32 	%f139, %f133, %f138, %f130;
	ld.shared.f32 	%f140, [%r32+1548];
	fma.rn.f32 	%f141, %f133, %f140, %f132;
	ld.shared.f32 	%f142, [%r31+1668];
	ld.shared.f32 	%f143, [%r32+1664];
	fma.rn.f32 	%f144, %f142, %f143, %f135;
	ld.shared.f32 	%f145, [%r32+1668];
	fma.rn.f32 	%f146, %f142, %f145, %f137;
	ld.shared.f32 	%f147, [%r32+1672];
	fma.rn.f32 	%f148, %f142, %f147, %f139;
	ld.shared.f32 	%f149, [%r32+1676];
	fma.rn.f32 	%f150, %f142, %f149, %f141;
	ld.shared.f32 	%f151, [%r31+1796];
	ld.shared.f32 	%f152, [%r32+1792];
	fma.rn.f32 	%f153, %f151, %f152, %f144;
	ld.shared.f32 	%f154, [%r32+1796];
	fma.rn.f32 	%f155, %f151, %f154, %f146;
	ld.shared.f32 	%f156, [%r32+1800];
	fma.rn.f32 	%f157, %f151, %f156, %f148;
	ld.shared.f32 	%f158, [%r32+1804];
	fma.rn.f32 	%f159, %f151, %f158, %f150;
	ld.shared.f32 	%f160, [%r31+1924];
	ld.shared.f32 	%f161, [%r32+1920];
	fma.rn.f32 	%f162, %f160, %f161, %f153;
	ld.shared.f32 	%f163, [%r32+1924];
	fma.rn.f32 	%f164, %f160, %f163, %f155;
	ld.shared.f32 	%f165, [%r32+1928];
	fma.rn.f32 	%f166, %f160, %f165, %f157;
	ld.shared.f32 	%f167, [%r32+1932];
	fma.rn.f32 	%f168, %f160, %f167, %f159;
	ld.shared.f32 	%f169, [%r31+2052];
	ld.shared.f32 	%f170, [%r32+2048];
	fma.rn.f32 	%f171, %f169, %f170, %f162;
	ld.shared.f32 	%f172, [%r32+2052];
	fma.rn.f32 	%f173, %f169, %f172, %f164;
	ld.shared.f32 	%f174, [%r32+2056];
	fma.rn.f32 	%f175, %f169, %f174, %f166;
	ld.shared.f32 	%f176, [%r32+2060];
	fma.rn.f32 	%f177, %f169, %f176, %f168;
	ld.shared.f32 	%f178, [%r31+2180];
	ld.shared.f32 	%f179, [%r32+2176];
	fma.rn.f32 	%f180, %f178, %f179, %f171;
	ld.shared.f32 	%f181, [%r32+2180];
	fma.rn.f32 	%f182, %f178, %f181, %f173;
	ld.shared.f32 	%f183, [%r32+2184];
	fma.rn.f32 	%f184, %f178, %f183, %f175;
	ld.shared.f32 	%f185, [%r32+2188];
	fma.rn.f32 	%f186, %f178, %f185, %f177;
	ld.shared.f32 	%f187, [%r31+2308];
	ld.shared.f32 	%f188, [%r32+2304];
	fma.rn.f32 	%f189, %f187, %f188, %f180;
	ld.shared.f32 	%f190, [%r32+2308];
	fma.rn.f32 	%f191, %f187, %f190, %f182;
	ld.shared.f32 	%f192, [%r32+2312];
	fma.rn.f32 	%f193, %f187, %f192, %f184;
	ld.shared.f32 	%f194, [%r32+2316];
	fma.rn.f32 	%f195, %f187, %f194, %f186;
	ld.shared.f32 	%f196, [%r31+2436];
	ld.shared.f32 	%f197, [%r32+2432];
	fma.rn.f32 	%f198, %f196, %f197, %f189;
	ld.shared.f32 	%f199, [%r32+2436];
	fma.rn.f32 	%f200, %f196, %f199, %f191;
	ld.shared.f32 	%f201, [%r32+2440];
	fma.rn.f32 	%f202, %f196, %f201, %f193;
	ld.shared.f32 	%f203, [%r32+2444];
	fma.rn.f32 	%f204, %f196, %f203, %f195;
	ld.shared.f32 	%f205, [%r31+2564];
	ld.shared.f32 	%f206, [%r32+2560];
	fma.rn.f32 	%f207, %f205, %f206, %f198;
	ld.shared.f32 	%f208, [%r32+2564];
	fma.rn.f32 	%f209, %f205, %f208, %f200;
	ld.shared.f32 	%f210, [%r32+2568];
	fma.rn.f32 	%f211, %f205, %f210, %f202;
	ld.shared.f32 	%f212, [%r32+2572];
	fma.rn.f32 	%f213, %f205, %f212, %f204;
	ld.shared.f32 	%f214, [%r31+2692];
	ld.shared.f32 	%f215, [%r32+2688];
	fma.rn.f32 	%f216, %f214, %f215, %f207;
	ld.shared.f32 	%f217, [%r32+2692];
	fma.rn.f32 	%f218, %f214, %f217, %f209;
	ld.shared.f32 	%f219, [%r32+2696];
	fma.rn.f32 	%f220, %f214, %f219, %f211;
	ld.shared.f32 	%f221, [%r32+2700];
	fma.rn.f32 	%f222, %f214, %f221, %f213;
	ld.shared.f32 	%f223, [%r31+2820];
	ld.shared.f32 	%f224, [%r32+2816];
	fma.rn.f32 	%f225, %f223, %f224, %f216;
	ld.shared.f32 	%f226, [%r32+2820];
	fma.rn.f32 	%f227, %f223, %f226, %f218;
	ld.shared.f32 	%f228, [%r32+2824];
	fma.rn.f32 	%f229, %f223, %f228, %f220;
	ld.shared.f32 	%f230, [%r32+2828];
	fma.rn.f32 	%f231, %f223, %f230, %f222;
	ld.shared.f32 	%f232, [%r31+2948];
	ld.shared.f32 	%f233, [%r32+2944];
	fma.rn.f32 	%f234, %f232, %f233, %f225;
	ld.shared.f32 	%f235, [%r32+2948];
	fma.rn.f32 	%f236, %f232, %f235, %f227;
	ld.shared.f32 	%f237, [%r32+2952];
	fma.rn.f32 	%f238, %f232, %f237, %f229;
	ld.shared.f32 	%f239, [%r32+2956];
	fma.rn.f32 	%f240, %f232, %f239, %f231;
	ld.shared.f32 	%f241, [%r31+3076];
	ld.shared.f32 	%f242, [%r32+3072];
	fma.rn.f32 	%f243, %f241, %f242, %f234;
	ld.shared.f32 	%f244, [%r32+3076];
	fma.rn.f32 	%f245, %f241, %f244, %f236;
	ld.shared.f32 	%f246, [%r32+3080];
	fma.rn.f32 	%f247, %f241, %f246, %f238;
	ld.shared.f32 	%f248, [%r32+3084];
	fma.rn.f32 	%f249, %f241, %f248, %f240;
	ld.shared.f32 	%f250, [%r31+3204];
	ld.shared.f32 	%f251, [%r32+3200];
	fma.rn.f32 	%f252, %f250, %f251, %f243;
	ld.shared.f32 	%f253, [%r32+3204];
	fma.rn.f32 	%f254, %f250, %f253, %f245;
	ld.shared.f32 	%f255, [%r32+3208];
	fma.rn.f32 	%f256, %f250, %f255, %f247;
	ld.shared.f32 	%f257, [%r32+3212];
	fma.rn.f32 	%f258, %f250, %f257, %f249;
	ld.shared.f32 	%f259, [%r31+3332];
	ld.shared.f32 	%f260, [%r32+3328];
	fma.rn.f32 	%f261, %f259, %f260, %f252;
	ld.shared.f32 	%f262, [%r32+3332];
	fma.rn.f32 	%f263, %f259, %f262, %f254;
	ld.shared.f32 	%f264, [%r32+3336];
	fma.rn.f32 	%f265, %f259, %f264, %f256;
	ld.shared.f32 	%f266, [%r32+3340];
	fma.rn.f32 	%f267, %f259, %f266, %f258;
	ld.shared.f32 	%f268, [%r31+3460];
	ld.shared.f32 	%f269, [%r32+3456];
	fma.rn.f32 	%f270, %f268, %f269, %f261;
	ld.shared.f32 	%f271, [%r32+3460];
	fma.rn.f32 	%f272, %f268, %f271, %f263;
	ld.shared.f32 	%f273, [%r32+3464];
	fma.rn.f32 	%f274, %f268, %f273, %f265;
	ld.shared.f32 	%f275, [%r32+3468];
	fma.rn.f32 	%f276, %f268, %f275, %f267;
	ld.shared.f32 	%f277, [%r31+3588];
	ld.shared.f32 	%f278, [%r32+3584];
	fma.rn.f32 	%f279, %f277, %f278, %f270;
	ld.shared.f32 	%f280, [%r32+3588];
	fma.rn.f32 	%f281, %f277, %f280, %f272;
	ld.shared.f32 	%f282, [%r32+3592];
	fma.rn.f32 	%f283, %f277, %f282, %f274;
	ld.shared.f32 	%f284, [%r32+3596];
	fma.rn.f32 	%f285, %f277, %f284, %f276;
	ld.shared.f32 	%f286, [%r31+3716];
	ld.shared.f32 	%f287, [%r32+3712];
	fma.rn.f32 	%f288, %f286, %f287, %f279;
	ld.shared.f32 	%f289, [%r32+3716];
	fma.rn.f32 	%f290, %f286, %f289, %f281;
	ld.shared.f32 	%f291, [%r32+3720];
	fma.rn.f32 	%f292, %f286, %f291, %f283;
	ld.shared.f32 	%f293, [%r32+3724];
	fma.rn.f32 	%f294, %f286, %f293, %f285;
	ld.shared.f32 	%f295, [%r31+3844];
	ld.shared.f32 	%f296, [%r32+3840];
	fma.rn.f32 	%f297, %f295, %f296, %f288;
	ld.shared.f32 	%f298, [%r32+3844];
	fma.rn.f32 	%f299, %f295, %f298, %f290;
	ld.shared.f32 	%f300, [%r32+3848];
	fma.rn.f32 	%f301, %f295, %f300, %f292;
	ld.shared.f32 	%f302, [%r32+3852];
	fma.rn.f32 	%f303, %f295, %f302, %f294;
	ld.shared.f32 	%f304, [%r31+3972];
	ld.shared.f32 	%f305, [%r32+3968];
	fma.rn.f32 	%f328, %f304, %f305, %f297;
	ld.shared.f32 	%f306, [%r32+3972];
	fma.rn.f32 	%f327, %f304, %f306, %f299;
	ld.shared.f32 	%f307, [%r32+3976];
	fma.rn.f32 	%f326, %f304, %f307, %f301;
	ld.shared.f32 	%f308, [%r32+3980];
	fma.rn.f32 	%f325, %f304, %f308, %f303;
	bar.sync 	0;
	add.s32 	%r35, %r35, 32;
	add.s64 	%rd44, %rd44, %rd8;
	setp.lt.s32 	%p2, %r35, %r8;
	@%p2 bra 	$L__BB3_2;
$L__BB3_3:
	ld.param.u64 	%rd43, [_Z18mysgemm_v5_ano_proiiifPKfS0_fPf_param_7];
	mad.lo.s32 	%r33, %r7, %r2, %r1;
	cvt.s64.s32 	%rd37, %r33;
	cvta.to.global.u64 	%rd38, %rd43;
	mad.lo.s32 	%r34, %r7, %r3, %r4;
	cvt.s64.s32 	%rd39, %r34;
	add.s64 	%rd40, %rd37, %rd39;
	shl.b64 	%rd41, %rd40, 2;
	add.s64 	%rd42, %rd38, %rd41;
	ld.global.f32 	%f309, [%rd42];
	mul.f32 	%f310, %f14, %f309;
	fma.rn.f32 	%f311, %f13, %f328, %f310;
	st.global.f32 	[%rd42], %f311;
	ld.global.f32 	%f312, [%rd42+4];
	mul.f32 	%f313, %f14, %f312;
	fma.rn.f32 	%f314, %f13, %f327, %f313;
	st.global.f32 	[%rd42+4], %f314;
	ld.global.f32 	%f315, [%rd42+8];
	mul.f32 	%f316, %f14, %f315;
	fma.rn.f32 	%f317, %f13, %f326, %f316;
	st.global.f32 	[%rd42+8], %f317;
	ld.global.f32 	%f318, [%rd42+12];
	mul.f32 	%f319, %f14, %f318;
	fma.rn.f32 	%f320, %f13, %f325, %f319;
	st.global.f32 	[%rd42+12], %f320;
	ret;

}
	// .globl	_Z19mysgemm_v5_ano2_proiiifPKfS0_fPf
.visible .entry _Z19mysgemm_v5_ano2_proiiifPKfS0_fPf(
	.param .u32 _Z19mysgemm_v5_ano2_proiiifPKfS0_fPf_param_0,
	.param .u32 _Z19mysgemm_v5_ano2_proiiifPKfS0_fPf_param_1,
	.param .u32 _Z19mysgemm_v5_ano2_proiiifPKfS0_fPf_param_2,
	.param .f32 _Z19mysgemm_v5_ano2_proiiifPKfS0_fPf_param_3,
	.param .u64 .ptr .align 1 _Z19mysgemm_v5_ano2_proiiifPKfS0_fPf_param_4,
	.param .u64 .ptr .align 1 _Z19mysgemm_v5_ano2_proiiifPKfS0_fPf_param_5,
	.param .f32 _Z19mysgemm_v5_ano2_proiiifPKfS0_fPf_param_6,
	.param .u64 .ptr .align 1 _Z19mysgemm_v5_ano2_proiiifPKfS0_fPf_param_7
)
.maxntid 256
{
	.local .align 8 .b8 	__local_depot4[56];
	.reg .b64 	%SP;
	.reg .b64 	%SPL;
	.reg .pred 	%p<4>;
	.reg .b32 	%r<58>;
	.reg .b32 	%f<331>;
	.reg .b64 	%rd<56>;
	// demoted variable
	.shared .align 4 .b8 _ZZ19mysgemm_v5_ano2_proiiifPKfS0_fPfE3sa5[4096];
	// demoted variable
	.shared .align 4 .b8 _ZZ19mysgemm_v5_ano2_proiiifPKfS0_fPfE3sb5[4096];
	mov.u64 	%SPL, __local_depot4;
	cvta.local.u64 	%SP, %SPL;
	ld.param.u32 	%r15, [_Z19mysgemm_v5_ano2_proiiifPKfS0_fPf_param_0];
	ld.param.u32 	%r16, [_Z19mysgemm_v5_ano2_proiiifPKfS0_fPf_param_2];
	mov.u32 	%r1, %tid.x;
	mov.u32 	%r2, %ctaid.x;
	mov.u32 	%r3, %ctaid.y;
	shl.b32 	%r4, %r2, 5;
	shl.b32 	%r5, %r3, 5;
	and.b32  	%r6, %r1, 31;
	shr.u32 	%r17, %r1, 3;
	and.b32  	%r7, %r17, 28;
	setp.lt.s32 	%p1, %r16, 1;
	mov.f32 	%f327, 0f00000000;
	mov.f32 	%f328, %f327;
	mov.f32 	%f329, %f327;
	mov.f32 	%f330, %f327;
	@%p1 bra 	$L__BB4_5;
	ld.param.u64 	%rd52, [_Z19mysgemm_v5_ano2_proiiifPKfS0_fPf_param_5];
	ld.param.u64 	%rd51, [_Z19mysgemm_v5_ano2_proiiifPKfS0_fPf_param_4];
	cvta.to.global.u64 	%rd19, %rd51;
	or.b32  	%r8, %r3, %r2;
	add.s32 	%r19, %r7, %r1;
	and.b32  	%r9, %r19, 31;
	add.s32 	%r20, %r19, 1;
	and.b32  	%r10, %r20, 31;
	add.s32 	%r21, %r19, 2;
	and.b32  	%r11, %r21, 31;
	add.s32 	%r22, %r19, 3;
	and.b32  	%r12, %r22, 31;
	mad.lo.s32 	%r23, %r7, %r15, %r6;
	mad.lo.s32 	%r24, %r9, %r16, %r6;
	mad.lo.s32 	%r25, %r10, %r16, %r6;
	mad.lo.s32 	%r26, %r11, %r16, %r6;
	mad.lo.s32 	%r27, %r12, %r16, %r6;
	shl.b32 	%r28, %r15, 5;
	mul.wide.u32 	%rd1, %r24, 4;
	mul.wide.u32 	%rd2, %r25, 4;
	mul.wide.u32 	%rd3, %r26, 4;
	mul.wide.u32 	%rd4, %r27, 4;
	mul.wide.s32 	%rd20, %r15, 4;
	mul.wide.s32 	%rd21, %r4, 4;
	add.s64 	%rd22, %rd20, %rd21;
	add.s64 	%rd5, %rd19, %rd22;
	mul.wide.s32 	%rd54, %r23, 4;
	mul.wide.s32 	%rd7, %r28, 4;
	mul.wide.s32 	%rd23, %r15, 8;
	add.s64 	%rd24, %rd23, %rd21;
	add.s64 	%rd8, %rd19, %rd24;
	mul.wide.s32 	%rd25, %r15, 12;
	add.s64 	%rd26, %rd25, %rd21;
	add.s64 	%rd9, %rd19, %rd26;
	mul.lo.s32 	%r29, %r16, %r5;
	cvta.to.global.u64 	%rd27, %rd52;
	mul.wide.s32 	%rd28, %r29, 4;
	add.s64 	%rd55, %rd27, %rd28;
	add.s64 	%rd11, %rd19, %rd21;
	mov.f32 	%f330, 0f00000000;
	mov.b32 	%r57, 0;
	mov.f32 	%f329, %f330;
	mov.f32 	%f328, %f330;
	mov.f32 	%f327, %f330;
$L__BB4_2:
	or.b32  	%r30, %r8, %r57;
	setp.ne.s32 	%p2, %r30, 0;
	@%p2 bra 	$L__BB4_4;
	add.u64 	%rd29, %SP, 0;
	add.u64 	%rd30, %SPL, 0;
	st.local.v2.u32 	[%rd30], {%r1, %r9};
	st.local.v2.u32 	[%rd30+8], {%r6, %r9};
	st.local.v2.u32 	[%rd30+16], {%r10, %r6};
	st.local.v2.u32 	[%rd30+24], {%r10, %r11};
	st.local.v2.u32 	[%rd30+32], {%r6, %r11};
	st.local.v2.u32 	[%rd30+40], {%r12, %r6};
	st.local.u32 	[%rd30+48], %r12;
	mov.u64 	%rd31, $str;
	cvta.global.u64 	%rd32, %rd31;
	{ // callseq 0, 0
	.param .b64 param0;
	st.param.b64 	[param0], %rd32;
	.param .b64 param1;
	st.param.b64 	[param1], %rd29;
	.param .b32 retval0;
	call.uni (retval0), 
	vprintf, 
	(
	param0, 
	param1
	);
	ld.param.b32 	%r31, [retval0];
	} // callseq 0
$L__BB4_4:
	add.s64 	%rd33, %rd11, %rd54;
	ld.global.f32 	%f17, [%rd33];
	shl.b32 	%r33, %r7, 7;
	shl.b32 	%r34, %r6, 2;
	or.b32  	%r35, %r33, %r34;
	mov.u32 	%r36, _ZZ19mysgemm_v5_ano2_proiiifPKfS0_fPfE3sa5;
	add.s32 	%r37, %r36, %r35;
	st.shared.f32 	[%r37], %f17;
	add.s64 	%rd34, %rd5, %rd54;
	ld.global.f32 	%f18, [%rd34];
	st.shared.f32 	[%r37+128], %f18;
	add.s64 	%rd35, %rd8, %rd54;
	ld.global.f32 	%f19, [%rd35];
	st.shared.f32 	[%r37+256], %f19;
	add.s64 	%rd36, %rd9, %rd54;
	ld.global.f32 	%f20, [%rd36];
	st.shared.f32 	[%r37+384], %f20;
	add.s64 	%rd37, %rd55, %rd1;
	ld.global.f32 	%f21, [%rd37];
	shl.b32 	%r38, %r6, 5;
	or.b32  	%r39, %r38, %r9;
	shl.b32 	%r40, %r39, 2;
	mov.u32 	%r41, _ZZ19mysgemm_v5_ano2_proiiifPKfS0_fPfE3sb5;
	add.s32 	%r42, %r41, %r40;
	st.shared.f32 	[%r42], %f21;
	add.s64 	%rd38, %rd55, %rd2;
	ld.global.f32 	%f22, [%rd38];
	or.b32  	%r43, %r38, %r10;
	shl.b32 	%r44, %r43, 2;
	add.s32 	%r45, %r41, %r44;
	st.shared.f32 	[%r45], %f22;
	add.s64 	%rd39, %rd55, %rd3;
	ld.global.f32 	%f23, [%rd39];
	or.b32  	%r46, %r38, %r11;
	shl.b32 	%r47, %r46, 2;
	add.s32 	%r48, %r41, %r47;
	st.shared.f32 	[%r48], %f23;
	add.s64 	%rd40, %rd55, %rd4;
	ld.global.f32 	%f24, [%rd40];
	or.b32  	%r49, %r38, %r12;
	shl.b32 	%r50, %r49, 2;
	add.s32 	%r51, %r41, %r50;
	st.shared.f32 	[%r51], %f24;
	bar.sync 	0;
	add.s64 	%rd55, %rd55, 128;
	add.s32 	%r52, %r36, %r34;
	ld.shared.f32 	%f25, [%r52];
	shl.b32 	%r53, %r7, 2;
	add.s32 	%r54, %r41, %r53;
	ld.shared.f32 	%f26, [%r54];
	fma.rn.f32 	%f27, %f25, %f26, %f330;
	ld.shared.f32 	%f28, [%r54+4];
	fma.rn.f32 	%f29, %f25, %f28, %f329;
	ld.shared.f32 	%f30, [%r54+8];
	fma.rn.f32 	%f31, %f25, %f30, %f328;
	ld.shared.f32 	%f32, [%r54+12];
	fma.rn.f32 	%f33, %f25, %f32, %f327;
	ld.shared.f32 	%f34, [%r52+128];
	ld.shared.f32 	%f35, [%r54+128];
	fma.rn.f32 	%f36, %f34, %f35, %f27;
	ld.shared.f32 	%f37, [%r54+132];
	fma.rn.f32 	%f38, %f34, %f37, %f29;
	ld.shared.f32 	%f39, [%r54+136];
	fma.rn.f32 	%f40, %f34, %f39, %f31;
	ld.shared.f32 	%f41, [%r54+140];
	fma.rn.f32 	%f42, %f34, %f41, %f33;
	ld.shared.f32 	%f43, [%r52+256];
	ld.shared.f32 	%f44, [%r54+256];
	fma.rn.f32 	%f45, %f43, %f44, %f36;
	ld.shared.f32 	%f46, [%r54+260];
	fma.rn.f32 	%f47, %f43, %f46, %f38;
	ld.shared.f32 	%f48, [%r54+264];
	fma.rn.f32 	%f49, %f43, %f48, %f40;
	ld.shared.f32 	%f50, [%r54+268];
	fma.rn.f32 	%f51, %f43, %f50, %f42;
	ld.shared.f32 	%f52, [%r52+384];
	ld.shared.f32 	%f53, [%r54+384];
	fma.rn.f32 	%f54, %f52, %f53, %f45;
	ld.shared.f32 	%f55, [%r54+388];
	fma.rn.f32 	%f56, %f52, %f55, %f47;
	ld.shared.f32 	%f57, [%r54+392];
	fma.rn.f32 	%f58, %f52, %f57, %f49;
	ld.shared.f32 	%f59, [%r54+396];
	fma.rn.f32 	%f60, %f52, %f59, %f51;
	ld.shared.f32 	%f61, [%r52+512];
	ld.shared.f32 	%f62, [%r54+512];
	fma.rn.f32 	%f63, %f61, %f62, %f54;
	ld.shared.f32 	%f64, [%r54+516];
	fma.rn.f32 	%f65, %f61, %f64, %f56;
	ld.shared.f32 	%f66, [%r54+520];
	fma.rn.f32 	%f67, %f61, %f66, %f58;
	ld.shared.f32 	%f68, [%r54+524];
	fma.rn.f32 	%f69, %f61, %f68, %f60;
	ld.shared.f32 	%f70, [%r52+640];
	ld.shared.f32 	%f71, [%r54+640];
	fma.rn.f32 	%f72, %f70, %f71, %f63;
	ld.shared.f32 	%f73, [%r54+644];
	fma.rn.f32 	%f74, %f70, %f73, %f65;
	ld.shared.f32 	%f75, [%r54+648];
	fma.rn.f32 	%f76, %f70, %f75, %f67;
	ld.shared.f32 	%f77, [%r54+652];
	fma.rn.f32 	%f78, %f70, %f77, %f69;
	ld.shared.f32 	%f79, [%r52+768];
	ld.shared.f32 	%f80, [%r54+768];
	fma.rn.f32 	%f81, %f79, %f80, %f72;
	ld.shared.f32 	%f82, [%r54+772];
	fma.rn.f32 	%f83, %f79, %f82, %f74;
	ld.shared.f32 	%f84, [%r54+776];
	fma.rn.f32 	%f85, %f79, %f84, %f76;
	ld.shared.f32 	%f86, [%r54+780];
	fma.rn.f32 	%f87, %f79, %f86, %f78;
	ld.shared.f32 	%f88, [%r52+896];
	ld.shared.f32 	%f89, [%r54+896];
	fma.rn.f32 	%f90, %f88, %f89, %f81;
	ld.shared.f32 	%f91, [%r54+900];
	fma.rn.f32 	%f92, %f88, %f91, %f83;
	ld.shared.f32 	%f93, [%r54+904];
	fma.rn.f32 	%f94, %f88, %f93, %f85;
	ld.shared.f32 	%f95, [%r54+908];
	fma.rn.f32 	%f96, %f88, %f95, %f87;
	ld.shared.f32 	%f97, [%r52+1024];
	ld.shared.f32 	%f98, [%r54+1024];
	fma.rn.f32 	%f99, %f97, %f98, %f90;
	ld.shared.f32 	%f100, [%r54+1028];
	fma.rn.f32 	%f101, %f97, %f100, %f92;
	ld.shared.f32 	%f102, [%r54+1032];
	fma.rn.f32 	%f103, %f97, %f102, %f94;
	ld.shared.f32 	%f104, [%r54+1036];
	fma.rn.f32 	%f105, %f97, %f104, %f96;
	ld.shared.f32 	%f106, [%r52+1152];
	ld.shared.f32 	%f107, [%r54+1152];
	fma.rn.f32 	%f108, %f106, %f107, %f99;
	ld.shared.f32 	%f109, [%r54+1156];
	fma.rn.f32 	%f110, %f106, %f109, %f101;
	ld.shared.f32 	%f111, [%r54+1160];
	fma.rn.f32 	%f112, %f106, %f111, %f103;
	ld.shared.f32 	%f113, [%r54+1164];
	fma.rn.f32 	%f114, %f106, %f113, %f105;
	ld.shared.f32 	%f115, [%r52+1280];
	ld.shared.f32 	%f116, [%r54+1280];
	fma.rn.f32 	%f117, %f115, %f116, %f108;
	ld.shared.f32 	%f118, [%r54+1284];
	fma.rn.f32 	%f119, %f115, %f118, %f110;
	ld.shared.f32 	%f120, [%r54+1288];
	fma.rn.f32 	%f121, %f115, %f120, %f112;
	ld.shared.f32 	%f122, [%r54+1292];
	fma.rn.f32 	%f123, %f115, %f122, %f114;
	ld.shared.f32 	%f124, [%r52+1408];
	ld.shared.f32 	%f125, [%r54+1408];
	fma.rn.f32 	%f126, %f124, %f125, %f117;
	ld.shared.f32 	%f127, [%r54+1412];
	fma.rn.f32 	%f128, %f124, %f127, %f119;
	ld.shared.f32 	%f129, [%r54+1416];
	fma.rn.f32 	%f130, %f124, %f129, %f121;
	ld.shared.f32 	%f131, [%r54+1420];
	fma.rn.f32 	%f132, %f124, %f131, %f123;
	ld.shared.f32 	%f133, [%r52+1536];
	ld.shared.f32 	%f134, [%r54+1536];
	fma.rn.f32 	%f135, %f133, %f134, %f126;
	ld.shared.f32 	%f136, [%r54+1540];
	fma.rn.f32 	%f137, %f133, %f136, %f128;
	ld.shared.f32 	%f138, [%r54+1544];
	fma.rn.f32 	%f139, %f133, %f138, %f130;
	ld.shared.f32 	%f140, [%r54+1548];
	fma.rn.f32 	%f141, %f133, %f140, %f132;
	ld.shared.f32 	%f142, [%r52+1664];
	ld.shared.f32 	%f143, [%r54+1664];
	fma.rn.f32 	%f144, %f142, %f143, %f135;
	ld.shared.f32 	%f145, [%r54+1668];
	fma.rn.f32 	%f146, %f142, %f145, %f137;
	ld.shared.f32 	%f147, [%r54+1672];
	fma.rn.f32 	%f148, %f142, %f147, %f139;
	ld.shared.f32 	%f149, [%r54+1676];
	fma.rn.f32 	%f150, %f142, %f149, %f141;
	ld.shared.f32 	%f151, [%r52+1792];
	ld.shared.f32 	%f152, [%r54+1792];
	fma.rn.f32 	%f153, %f151, %f152, %f144;
	ld.shared.f32 	%f154, [%r54+1796];
	fma.rn.f32 	%f155, %f151, %f154, %f146;
	ld.shared.f32 	%f156, [%r54+1800];
	fma.rn.f32 	%f157, %f151, %f156, %f148;
	ld.shared.f32 	%f158, [%r54+1804];
	fma.rn.f32 	%f159, %f151, %f158, %f150;
	ld.shared.f32 	%f160, [%r52+1920];
	ld.shared.f32 	%f161, [%r54+1920];
	fma.rn.f32 	%f162, %f160, %f161, %f153;
	ld.shared.f32 	%f163, [%r54+1924];
	fma.rn.f32 	%f164, %f160, %f163, %f155;
	ld.shared.f32 	%f165, [%r54+1928];
	fma.rn.f32 	%f166, %f160, %f165, %f157;
	ld.shared.f32 	%f167, [%r54+1932];
	fma.rn.f32 	%f168, %f160, %f167, %f159;
	ld.shared.f32 	%f169, [%r52+2048];
	ld.shared.f32 	%f170, [%r54+2048];
	fma.rn.f32 	%f171, %f169, %f170, %f162;
	ld.shared.f32 	%f172, [%r54+2052];
	fma.rn.f32 	%f173, %f169, %f172, %f164;
	ld.shared.f32 	%f174, [%r54+2056];
	fma.rn.f32 	%f175, %f169, %f174, %f166;
	ld.shared.f32 	%f176, [%r54+2060];
	fma.rn.f32 	%f177, %f169, %f176, %f168;
	ld.shared.f32 	%f178, [%r52+2176];
	ld.shared.f32 	%f179, [%r54+2176];
	fma.rn.f32 	%f180, %f178, %f179, %f171;
	ld.shared.f32 	%f181, [%r54+2180];
	fma.rn.f32 	%f182, %f178, %f181, %f173;
	ld.shared.f32 	%f183, [%r54+2184];
	fma.rn.f32 	%f184, %f178, %f183, %f175;
	ld.shared.f32 	%f185, [%r54+2188];
	fma.rn.f32 	%f186, %f178, %f185, %f177;
	ld.shared.f32 	%f187, [%r52+2304];
	ld.shared.f32 	%f188, [%r54+2304];
	fma.rn.f32 	%f189, %f187, %f188, %f180;
	ld.shared.f32 	%f190, [%r54+2308];
	fma.rn.f32 	%f191, %f187, %f190, %f182;
	ld.shared.f32 	%f192, [%r54+2312];
	fma.rn.f32 	%f193, %f187, %f192, %f184;
	ld.shared.f32 	%f194, [%r54+2316];
	fma.rn.f32 	%f195, %f187, %f194, %f186;
	ld.shared.f32 	%f196, [%r52+2432];
	ld.shared.f32 	%f197, [%r54+2432];
	fma.rn.f32 	%f198, %f196, %f197, %f189;
	ld.shared.f32 	%f199, [%r54+2436];
	fma.rn.f32 	%f200, %f196, %f199, %f191;
	ld.shared.f32 	%f201, [%r54+2440];
	fma.rn.f32 	%f202, %f196, %f201, %f193;
	ld.shared.f32 	%f203, [%r54+2444];
	fma.rn.f32 	%f204, %f196, %f203, %f195;
	ld.shared.f32 	%f205, [%r52+2560];
	ld.shared.f32 	%f206, [%r54+2560];
	fma.rn.f32 	%f207, %f205, %f206, %f198;
	ld.shared.f32 	%f208, [%r54+2564];
	fma.rn.f32 	%f209, %f205, %f208, %f200;
	ld.shared.f32 	%f210, [%r54+2568];
	fma.rn.f32 	%f211, %f205, %f210, %f202;
	ld.shared.f32 	%f212, [%r54+2572];
	fma.rn.f32 	%f213, %f205, %f212, %f204;
	ld.shared.f32 	%f214, [%r52+2688];
	ld.shared.f32 	%f215, [%r54+2688];
	fma.rn.f32 	%f216, %f214, %f215, %f207;
	ld.shared.f32 	%f217, [%r54+2692];
	fma.rn.f32 	%f218, %f214, %f217, %f209;
	ld.shared.f32 	%f219, [%r54+2696];
	fma.rn.f32 	%f220, %f214, %f219, %f211;
	ld.shared.f32 	%f221, [%r54+2700];
	fma.rn.f32 	%f222, %f214, %f221, %f213;
	ld.shared.f32 	%f223, [%r52+2816];
	ld.shared.f32 	%f224, [%r54+2816];
	fma.rn.f32 	%f225, %f223, %f224, %f216;
	ld.shared.f32 	%f226, [%r54+2820];
	fma.rn.f32 	%f227, %f223, %f226, %f218;
	ld.shared.f32 	%f228, [%r54+2824];
	fma.rn.f32 	%f229, %f223, %f228, %f220;
	ld.shared.f32 	%f230, [%r54+2828];
	fma.rn.f32 	%f231, %f223, %f230, %f222;
	ld.shared.f32 	%f232, [%r52+2944];
	ld.shared.f32 	%f233, [%r54+2944];
	fma.rn.f32 	%f234, %f232, %f233, %f225;
	ld.shared.f32 	%f235, [%r54+2948];
	fma.rn.f32 	%f236, %f232, %f235, %f227;
	ld.shared.f32 	%f237, [%r54+2952];
	fma.rn.f32 	%f238, %f232, %f237, %f229;
	ld.shared.f32 	%f239, [%r54+2956];
	fma.rn.f32 	%f240, %f232, %f239, %f231;
	ld.shared.f32 	%f241, [%r52+3072];
	ld.shared.f32 	%f242, [%r54+3072];
	fma.rn.f32 	%f243, %f241, %f242, %f234;
	ld.shared.f32 	%f244, [%r54+3076];
	fma.rn.f32 	%f245, %f241, %f244, %f236;
	ld.shared.f32 	%f246, [%r54+3080];
	fma.rn.f32 	%f247, %f241, %f246, %f238;
	ld.shared.f32 	%f248, [%r54+3084];
	fma.rn.f32 	%f249, %f241, %f248, %f240;
	ld.shared.f32 	%f250, [%r52+3200];
	ld.shared.f32 	%f251, [%r54+3200];
	fma.rn.f32 	%f252, %f250, %f251, %f243;
	ld.shared.f32 	%f253, [%r54+3204];
	fma.rn.f32 	%f254, %f250, %f253, %f245;
	ld.shared.f32 	%f255, [%r54+3208];
	fma.rn.f32 	%f256, %f250, %f255, %f247;
	ld.shared.f32 	%f257, [%r54+3212];
	fma.rn.f32 	%f258, %f250, %f257, %f249;
	ld.shared.f32 	%f259, [%r52+3328];
	ld.shared.f32 	%f260, [%r54+3328];
	fma.rn.f32 	%f261, %f259, %f260, %f252;
	ld.shared.f32 	%f262, [%r54+3332];
	fma.rn.f32 	%f263, %f259, %f262, %f254;
	ld.shared.f32 	%f264, [%r54+3336];
	fma.rn.f32 	%f265, %f259, %f264, %f256;
	ld.shared.f32 	%f266, [%r54+3340];
	fma.rn.f32 	%f267, %f259, %f266, %f258;
	ld.shared.f32 	%f268, [%r52+3456];
	ld.shared.f32 	%f269, [%r54+3456];
	fma.rn.f32 	%f270, %f268, %f269, %f261;
	ld.shared.f32 	%f271, [%r54+3460];
	fma.rn.f32 	%f272, %f268, %f271, %f263;
	ld.shared.f32 	%f273, [%r54+3464];
	fma.rn.f32 	%f274, %f268, %f273, %f265;
	ld.shared.f32 	%f275, [%r54+3468];
	fma.rn.f32 	%f276, %f268, %f275, %f267;
	ld.shared.f32 	%f277, [%r52+3584];
	ld.shared.f32 	%f278, [%r54+3584];
	fma.rn.f32 	%f279, %f277, %f278, %f270;
	ld.shared.f32 	%f280, [%r54+3588];
	fma.rn.f32 	%f281, %f277, %f280, %f272;
	ld.shared.f32 	%f282, [%r54+3592];
	fma.rn.f32 	%f283, %f277, %f282, %f274;
	ld.shared.f32 	%f284, [%r54+3596];
	fma.rn.f32 	%f285, %f277, %f284, %f276;
	ld.shared.f32 	%f286, [%r52+3712];
	ld.shared.f32 	%f287, [%r54+3712];
	fma.rn.f32 	%f288, %f286, %f287, %f279;
	ld.shared.f32 	%f289, [%r54+3716];
	fma.rn.f32 	%f290, %f286, %f289, %f281;
	ld.shared.f32 	%f291, [%r54+3720];
	fma.rn.f32 	%f292, %f286, %f291, %f283;
	ld.shared.f32 	%f293, [%r54+3724];
	fma.rn.f32 	%f294, %f286, %f293, %f285;
	ld.shared.f32 	%f295, [%r52+3840];
	ld.shared.f32 	%f296, [%r54+3840];
	fma.rn.f32 	%f297, %f295, %f296, %f288;
	ld.shared.f32 	%f298, [%r54+3844];
	fma.rn.f32 	%f299, %f295, %f298, %f290;
	ld.shared.f32 	%f300, [%r54+3848];
	fma.rn.f32 	%f301, %f295, %f300, %f292;
	ld.shared.f32 	%f302, [%r54+3852];
	fma.rn.f32 	%f303, %f295, %f302, %f294;
	ld.shared.f32 	%f304, [%r52+3968];
	ld.shared.f32 	%f305, [%r54+3968];
	fma.rn.f32 	%f330, %f304, %f305, %f297;
	ld.shared.f32 	%f306, [%r54+3972];
	fma.rn.f32 	%f329, %f304, %f306, %f299;
	ld.shared.f32 	%f307, [%r54+3976];
	fma.rn.f32 	%f328, %f304, %f307, %f301;
	ld.shared.f32 	%f308, [%r54+3980];
	fma.rn.f32 	%f327, %f304, %f308, %f303;
	bar.sync 	0;
	add.s32 	%r57, %r57, 32;
	add.s64 	%rd54, %rd54, %rd7;
	setp.lt.s32 	%p3, %r57, %r16;
	@%p3 bra 	$L__BB4_2;
$L__BB4_5:
	ld.param.u64 	%rd53, [_Z19mysgemm_v5_ano2_proiiifPKfS0_fPf_param_7];
	ld.param.f32 	%f322, [_Z19mysgemm_v5_ano2_proiiifPKfS0_fPf_param_6];
	ld.param.f32 	%f321, [_Z19mysgemm_v5_ano2_proiiifPKfS0_fPf_param_3];
	mad.lo.s32 	%r55, %r15, %r5, %r4;
	cvt.s64.s32 	%rd41, %r55;
	cvta.to.global.u64 	%rd42, %rd53;
	mad.lo.s32 	%r56, %r7, %r15, %r6;
	cvt.s64.s32 	%rd43, %r56;
	add.s64 	%rd44, %rd41, %rd43;
	shl.b64 	%rd45, %rd44, 2;
	add.s64 	%rd46, %rd42, %rd45;
	ld.global.f32 	%f309, [%rd46];
	mul.f32 	%f310, %f322, %f309;
	fma.rn.f32 	%f311, %f321, %f330, %f310;
	st.global.f32 	[%rd46], %f311;
	mul.wide.s32 	%rd47, %r15, 4;
	add.s64 	%rd48, %rd46, %rd47;
	ld.global.f32 	%f312, [%rd48];
	mul.f32 	%f313, %f322, %f312;
	fma.rn.f32 	%f314, %f321, %f329, %f313;
	st.global.f32 	[%rd48], %f314;
	add.s64 	%rd49, %rd48, %rd47;
	ld.global.f32 	%f315, [%rd49];
	mul.f32 	%f316, %f322, %f315;
	fma.rn.f32 	%f317, %f321, %f328, %f316;
	st.global.f32 	[%rd49], %f317;
	add.s64 	%rd50, %rd49, %rd47;
	ld.global.f32 	%f318, [%rd50];
	mul.f32 	%f319, %f322, %f318;
	fma.rn.f32 	%f320, %f321, %f327, %f319;
	st.global.f32 	[%rd50], %f320;
	ret;

}


// ===== COMPILED SASS (sm_100) =====

	.target	sm_100

	.elftype	@"ET_EXEC"


//--------------------- .note.nv.tkinfo           --------------------------
	.section	.note.nv.tkinfo,"",@"SHT_NOTE"
	.sectionflags	@"SHF_NOTE_NV_TKINFO"
	.tkinfo
        /*0018*/ 	.word	0x00000002
        /*0030*/ 	.string	""
        /*0030*/ 	.string	"ptxas"
        /*0030*/ 	.string	"Cuda compilation tools, release 13.0, V13.0.88"
        /*0030*/ 	.string	"Build cuda_13.0.r13.0/compiler.36424714_0"
        /*0030*/ 	.string	"-arch sm_100 -m 64 "



//--------------------- .note.nv.cuinfo           --------------------------
	.section	.note.nv.cuinfo,"",@"SHT_NOTE"
	.sectionflags	@"SHF_NOTE_NV_CUINFO"
        /*0018*/ 	.short	0x0002
        /*001a*/ 	.short	0x0064
        /*001c*/ 	.short	0x0082
	.zero		2


//--------------------- .nv.info                  --------------------------
	.section	.nv.info,"",@"SHT_CUDA_INFO"
	.align	4


	//----- nvinfo : EIATTR_REGCOUNT
	.align		4
        /*0000*/ 	.byte	0x04, 0x2f
        /*0002*/ 	.short	(.L_2 - .L_1)
	.align		4
.L_1:
        /*0004*/ 	.word	index@(_Z10mysgemm_v5iiifPKfS0_fPf)
        /*0008*/ 	.word	0x00000028


	//----- nvinfo : EIATTR_FRAME_SIZE
	.align		4
.L_2:
        /*000c*/ 	.byte	0x04, 0x11
        /*000e*/ 	.short	(.L_4 - .L_3)
	.align		4
.L_3:
        /*0010*/ 	.word	index@(_Z10mysgemm_v5iiifPKfS0_fPf)
        /*0014*/ 	.word	0x00000000


	//----- nvinfo : EIATTR_REGCOUNT
	.align		4
.L_4:
        /*0018*/ 	.byte	0x04, 0x2f
        /*001a*/ 	.short	(.L_6 - .L_5)
	.align		4
.L_5:
        /*001c*/ 	.word	index@(_Z14mysgemm_v5_anoiiifPKfS0_fPf)
        /*0020*/ 	.word	0x00000028


	//----- nvinfo : EIATTR_FRAME_SIZE
	.align		4
.L_6:
        /*0024*/ 	.byte	0x04, 0x11
        /*0026*/ 	.short	(.L_8 - .L_7)
	.align		4
.L_7:
        /*0028*/ 	.word	index@(_Z14mysgemm_v5_anoiiifPKfS0_fPf)
        /*002c*/ 	.word	0x00000000


	//----- nvinfo : EIATTR_REGCOUNT
	.align		4
.L_8:
        /*0030*/ 	.byte	0x04, 0x2f
        /*0032*/ 	.short	(.L_10 - .L_9)
	.align		4
.L_9:
        /*0034*/ 	.word	index@(_Z15mysgemm_v5_ano2iiifPKfS0_fPf)
        /*0038*/ 	.word	0x00000020


	//----- nvinfo : EIATTR_FRAME_SIZE
	.align		4
.L_10:
        /*003c*/ 	.byte	0x04, 0x11
        /*003e*/ 	.short	(.L_12 - .L_11)
	.align		4
.L_11:
        /*0040*/ 	.word	index@(_Z15mysgemm_v5_ano2iiifPKfS0_fPf)
        /*0044*/ 	.word	0x00000000


	//----- nvinfo : EIATTR_REGCOUNT
	.align		4
.L_12:
        /*0048*/ 	.byte	0x04, 0x2f
        /*004a*/ 	.short	(.L_14 - .L_13)
	.align		4
.L_13:
        /*004c*/ 	.word	index@(_Z18mysgemm_v5_ano_proiiifPKfS0_fPf)
        /*0050*/ 	.word	0x00000020


	//----- nvinfo : EIATTR_FRAME_SIZE
	.align		4
.L_14:
        /*0054*/ 	.byte	0x04, 0x11
        /*0056*/ 	.short	(.L_16 - .L_15)
	.align		4
.L_15:
        /*0058*/ 	.word	index@(_Z18mysgemm_v5_ano_proiiifPKfS0_fPf)
        /*005c*/ 	.word	0x00000000


	//----- nvinfo : EIATTR_REGCOUNT
	.align		4
.L_16:
        /*0060*/ 	.byte	0x04, 0x2f
        /*0062*/ 	.short	(.L_18 - .L_17)
	.align		4
.L_17:
        /*0064*/ 	.word	index@(_Z19mysgemm_v5_ano2_proiiifPKfS0_fPf)
        /*0068*/ 	.word	0x00000028


	//----- nvinfo : EIATTR_FRAME_SIZE
	.align		4
.L_18:
        /*006c*/ 	.byte	0x04, 0x11
        /*006e*/ 	.short	(.L_20 - .L_19)
	.align		4
.L_19:
        /*0070*/ 	.word	index@(_Z19mysgemm_v5_ano2_proiiifPKfS0_fPf)
        /*0074*/ 	.word	0x00000038


	//----- nvinfo : EIATTR_MIN_STACK_SIZE
	.align		4
.L_20:
        /*0078*/ 	.byte	0x04, 0x12
        /*007a*/ 	.short	(.L_22 - .L_21)
	.align		4
.L_21:
        /*007c*/ 	.word	index@(_Z19mysgemm_v5_ano2_proiiifPKfS0_fPf)
        /*0080*/ 	.word	0x00000038


	//----- nvinfo : EIATTR_MIN_STACK_SIZE
	.align		4
.L_22:
        /*0084*/ 	.byte	0x04, 0x12
        /*0086*/ 	.short	(.L_24 - .L_23)
	.align		4
.L_23:
        /*0088*/ 	.word	index@(_Z18mysgemm_v5_ano_proiiifPKfS0_fPf)
        /*008c*/ 	.word	0x00000000


	//----- nvinfo : EIATTR_MIN_STACK_SIZE
	.align		4
.L_24:
        /*0090*/ 	.byte	0x04, 0x12
        /*0092*/ 	.short	(.L_26 - .L_25)
	.align		4
.L_25:
        /*0094*/ 	.word	index@(_Z15mysgemm_v5_ano2iiifPKfS0_fPf)
        /*0098*/ 	.word	0x00000000


	//----- nvinfo : EIATTR_MIN_STACK_SIZE
	.align		4
.L_26:
        /*009c*/ 	.byte	0x04, 0x12
        /*009e*/ 	.short	(.L_28 - .L_27)
	.align		4
.L_27:
        /*00a0*/ 	.word	index@(_Z14mysgemm_v5_anoiiifPKfS0_fPf)
        /*00a4*/ 	.word	0x00000000


	//----- nvinfo : EIATTR_MIN_STACK_SIZE
	.align		4
.L_28:
        /*00a8*/ 	.byte	0x04, 0x12
        /*00aa*/ 	.short	(.L_30 - .L_29)
	.align		4
.L_29:
        /*00ac*/ 	.word	index@(_Z10mysgemm_v5iiifPKfS0_fPf)
        /*00b0*/ 	.word	0x00000000
.L_30:


//--------------------- .nv.compat                --------------------------
	.section	.nv.compat,"",@"SHT_CUDA_COMPAT_INFO"
	.align	4
        /*0000*/ 	.byte	0x02, 0x09, 0x00, 0x00, 0x02, 0x02, 0x01, 0x00, 0x02, 0x05, 0x05, 0x00, 0x03, 0x07, 0x01, 0x01
        /*0010*/ 	.byte	0x02, 0x03, 0x00, 0x00, 0x02, 0x06, 0x01, 0x00, 0x04, 0x0b, 0x08, 0x00, 0x09, 0x00, 0x00, 0x00
        /*0020*/ 	.byte	0x00, 0x00, 0x00, 0x00


//--------------------- .nv.info._Z19mysgemm_v5_ano2_proiiifPKfS0_fPf --------------------------
	.section	.nv.info._Z19mysgemm_v5_ano2_proiiifPKfS0_fPf,"",@"SHT_CUDA_INFO"
	.sectionflags	@""
	.align	4


	//----- nvinfo : EIATTR_CUDA_API_VERSION
	.align		4
        /*0000*/ 	.byte	0x04, 0x37
        /*0002*/ 	.short	(.L_32 - .L_31)
.L_31:
        /*0004*/ 	.word	0x00000082


	//----- nvinfo : EIATTR_KPARAM_INFO
	.align		4
.L_32:
        /*0008*/ 	.byte	0x04, 0x17
        /*000a*/ 	.short	(.L_34 - .L_33)
.L_33:
        /*000c*/ 	.word	0x00000000
        /*0010*/ 	.short	0x0007
        /*0012*/ 	.short	0x0028
        /*0014*/ 	.byte	0x00, 0xf5, 0x21, 0x00


	//----- nvinfo : EIATTR_KPARAM_INFO
	.align		4
.L_34:
        /*0018*/ 	.byte	0x04, 0x17
        /*001a*/ 	.short	(.L_36 - .L_35)
.L_35:
        /*001c*/ 	.word	0x00000000
        /*0020*/ 	.short	0x0006
        /*0022*/ 	.short	0x0020
        /*0024*/ 	.byte	0x00, 0xf0, 0x11, 0x00


	//----- nvinfo : EIATTR_KPARAM_INFO
	.align		4
.L_36:
        /*0028*/ 	.byte	0x04, 0x17
        /*002a*/ 	.short	(.L_38 - .L_37)
.L_37:
        /*002c*/ 	.word	0x00000000
        /*0030*/ 	.short	0x0005
        /*0032*/ 	.short	0x0018
        /*0034*/ 	.byte	0x00, 0xf5, 0x21, 0x00


	//----- nvinfo : EIATTR_KPARAM_INFO
	.align		4
.L_38:
        /*0038*/ 	.byte	0x04, 0x17
        /*003a*/ 	.short	(.L_40 - .L_39)
.L_39:
        /*003c*/ 	.word	0x00000000
        /*0040*/ 	.short	0x0004
        /*0042*/ 	.short	0x0010
        /*0044*/ 	.byte	0x00, 0xf5, 0x21, 0x00


	//----- nvinfo : EIATTR_KPARAM_INFO
	.align		4
.L_40:
        /*0048*/ 	.byte	0x04, 0x17
        /*004a*/ 	.short	(.L_42 - .L_41)
.L_41:
        /*004c*/ 	.word	0x00000000
        /*0050*/ 	.short	0x0003
        /*0052*/ 	.short	0x000c
        /*0054*/ 	.byte	0x00, 0xf0, 0x11, 0x00


	//----- nvinfo : EIATTR_KPARAM_INFO
	.align		4
.L_42:
        /*0058*/ 	.byte	0x04, 0x17
        /*005a*/ 	.short	(.L_44 - .L_43)
.L_43:
        /*005c*/ 	.word	0x00000000
        /*0060*/ 	.short	0x0002
        /*0062*/ 	.short	0x0008
        /*0064*/ 	.byte	0x00, 0xf0, 0x11, 0x00


	//----- nvinfo : EIATTR_KPARAM_INFO
	.align		4
.L_44:
        /*0068*/ 	.byte	0x04, 0x17
        /*006a*/ 	.short	(.L_46 - .L_45)
.L_45:
        /*006c*/ 	.word	0x00000000
        /*0070*/ 	.short	0x0001
        /*0072*/ 	.short	0x0004
        /*0074*/ 	.byte	0x00, 0xf0, 0x11, 0x00


	//----- nvinfo : EIATTR_KPARAM_INFO
	.align		4
.L_46:
        /*0078*/ 	.byte	0x04, 0x17
        /*007a*/ 	.short	(.L_48 - .L_47)
.L_47:
        /*007c*/ 	.word	0x00000000
        /*0080*/ 	.short	0x0000
        /*0082*/ 	.short	0x0000
        /*0084*/ 	.byte	0x00, 0xf0, 0x11, 0x00


	//----- nvinfo : EIATTR_SPARSE_MMA_MASK
	.align		4
.L_48:
        /*0088*/ 	.byte	0x03, 0x50
        /*008a*/ 	.short	0x0000


	//----- nvinfo : EIATTR_MAXREG_COUNT
	.align		4
        /*008c*/ 	.byte	0x03, 0x1b
        /*008e*/ 	.short	0x00ff


	//----- nvinfo : EIATTR_NUM_BARRIERS
	.align		4
        /*0090*/ 	.byte	0x02, 0x4c
        /*0092*/ 	.byte	0x01
	.zero		1


	//----- nvinfo : EIATTR_EXTERNS
	.align		4
        /*0094*/ 	.byte	0x04, 0x0f
        /*0096*/ 	.short	(.L_50 - .L_49)


	//   ....[0]....
	.align		4
.L_49:
        /*0098*/ 	.word	index@(vprintf)


	//----- nvinfo : EIATTR_MERCURY_ISA_VERSION
	.align		4
.L_50:
        /*009c*/ 	.byte	0x03, 0x5f
        /*009e*/ 	.short	0x0101


	//----- nvinfo : EIATTR_VRC_CTA_INIT_COUNT
	.align		4
        /*00a0*/ 	.byte	0x02, 0x4a
	.zero		1
	.zero		1


	//----- nvinfo : EIATTR_SYSCALL_OFFSETS
	.align		4
        /*00a4*/ 	.byte	0x04, 0x46
        /*00a6*/ 	.short	(.L_52 - .L_51)


	//   ....[0]....
.L_51:
        /*00a8*/ 	.word	0x00000520


	//----- nvinfo : EIATTR_EXIT_INSTR_OFFSETS
	.align		4
.L_52:
        /*00ac*/ 	.byte	0x04, 0x1c
        /*00ae*/ 	.short	(.L_54 - .L_53)


	//   ....[0]....
.L_53:
        /*00b0*/ 	.word	0x00001730


	//----- nvinfo : EIATTR_MAX_THREADS
	.align		4
.L_54:
        /*00b4*/ 	.byte	0x04, 0x05
        /*00b6*/ 	.short	(.L_56 - .L_55)
.L_55:
        /*00b8*/ 	.word	0x00000100
        /*00bc*/ 	.word	0x00000001
        /*00c0*/ 	.word	0x00000001


	//----- nvinfo : EIATTR_CBANK_PARAM_SIZE
	.align		4
.L_56:
        /*00c4*/ 	.byte	0x03, 0x19
        /*00c6*/ 	.short	0x0030


	//----- nvinfo : EIATTR_PARAM_CBANK
	.align		4
        /*00c8*/ 	.byte	0x04, 0x0a
        /*00ca*/ 	.short	(.L_58 - .L_57)
	.align		4
.L_57:
        /*00cc*/ 	.word	index@(.nv.constant0._Z19mysgemm_v5_ano2_proiiifPKfS0_fPf)
        /*00d0*/ 	.short	0x0380
        /*00d2*/ 	.short	0x0030


	//----- nvinfo : EIATTR_SW_WAR
	.align		4
.L_58:
        /*00d4*/ 	.byte	0x04, 0x36
        /*00d6*/ 	.short	(.L_60 - .L_59)
.L_59:
        /*00d8*/ 	.word	0x00000008
.L_60:


//--------------------- .nv.info._Z18mysgemm_v5_ano_proiiifPKfS0_fPf --------------------------
	.section	.nv.info._Z18mysgemm_v5_ano_proiiifPKfS0_fPf,"",@"SHT_CUDA_INFO"
	.sectionflags	@""
	.align	4


	//----- nvinfo : EIATTR_CUDA_API_VERSION
	.align		4
        /*0000*/ 	.byte	0x04, 0x37
        /*0002*/ 	.short	(.L_62 - .L_61)
.L_61:
        /*0004*/ 	.word	0x00000082


	//----- nvinfo : EIATTR_KPARAM_INFO
	.align		4
.L_62:
        /*0008*/ 	.byte	0x04, 0x17
        /*000a*/ 	.short	(.L_64 - .L_63)
.L_63:
        /*000c*/ 	.word	0x00000000
        /*0010*/ 	.short	0x0007
        /*0012*/ 	.short	0x0028
        /*0014*/ 	.byte	0x00, 0xf5, 0x21, 0x00


	//----- nvinfo : EIATTR_KPARAM_INFO
	.align		4
.L_64:
        /*0018*/ 	.byte	0x04, 0x17
        /*001a*/ 	.short	(.L_66 - .L_65)
.L_65:
        /*001c*/ 	.word	0x00000000
        /*0020*/ 	.short	0x0006
        /*0022*/ 	.short	0x0020
        /*0024*/ 	.byte	0x00, 0xf0, 0x11, 0x00


	//----- nvinfo : EIATTR_KPARAM_INFO
	.align		4
.L_66:
        /*0028*/ 	.byte	0x04, 0x17
        /*002a*/ 	.short	(.L_68 - .L_67)
.L_67:
        /*002c*/ 	.word	0x00000000
        /*0030*/ 	.short	0x0005
        /*0032*/ 	.short	0x0018
        /*0034*/ 	.byte	0x00, 0xf5, 0x21, 0x00


	//----- nvinfo : EIATTR_KPARAM_INFO
	.align		4
.L_68:
        /*0038*/ 	.byte	0x04, 0x17
        /*003a*/ 	.short	(.L_70 - .L_69)
.L_69:
        /*003c*/ 	.word	0x00000000
        /*0040*/ 	.short	0x0004
        /*0042*/ 	.short	0x0010
        /*0044*/ 	.byte	0x00, 0xf5, 0x21, 0x00


	//----- nvinfo : EIATTR_KPARAM_INFO
	.align		4
.L_70:
        /*0048*/ 	.byte	0x04, 0x17
        /*004a*/ 	.short	(.L_72 - .L_71)
.L_71:
        /*004c*/ 	.word	0x00000000
        /*0050*/ 	.short	0x0003
        /*0052*/ 	.short	0x000c
        /*0054*/ 	.byte	0x00, 0xf0, 0x11, 0x00


	//----- nvinfo : EIATTR_KPARAM_INFO
	.align		4
.L_72:
        /*0058*/ 	.byte	0x04, 0x17
        /*005a*/ 	.short	(.L_74 - .L_73)
.L_73:
        /*005c*/ 	.word	0x00000000
        /*0060*/ 	.short	0x0002
        /*0062*/ 	.short	0x0008
        /*0064*/ 	.byte	0x00, 0xf0, 0x11, 0x00


	//----- nvinfo : EIATTR_KPARAM_INFO
	.align		4
.L_74:
        /*0068*/ 	.byte	0x04, 0x17
        /*006a*/ 	.short	(.L_76 - .L_75)
.L_75:
        /*006c*/ 	.word	0x00000000
        /*0070*/ 	.short	0x0001
        /*0072*/ 	.short	0x0004
        /*0074*/ 	.byte	0x00, 0xf0, 0x11, 0x00


	//----- nvinfo : EIATTR_KPARAM_INFO
	.align		4
.L_76:
        /*0078*/ 	.byte	0x04, 0x17
        /*007a*/ 	.short	(.L_78 - .L_77)
.L_77:
        /*007c*/ 	.word	0x00000000
        /*0080*/ 	.short	0x0000
        /*0082*/ 	.short	0x0000
        /*0084*/ 	.byte	0x00, 0xf0, 0x11, 0x00


	//----- nvinfo : EIATTR_SPARSE_MMA_MASK
	.align		4
.L_78:
        /*0088*/ 	.byte	0x03, 0x50
        /*008a*/ 	.short	0x0000


	//----- nvinfo : EIATTR_MAXREG_COUNT
	.align		4
        /*008c*/ 	.byte	0x03, 0x1b
        /*008e*/ 	.short	0x00ff


	//----- nvinfo : EIATTR_NUM_BARRIERS
	.align		4
        /*0090*/ 	.byte	0x02, 0x4c
        /*0092*/ 	.byte	0x01
	.zero		1


	//----- nvinfo : EIATTR_MERCURY_ISA_VERSION
	.align		4
        /*0094*/ 	.byte	0x03, 0x5f
        /*0096*/ 	.short	0x0101


	//----- nvinfo : EIATTR_VRC_CTA_INIT_COUNT
	.align		4
        /*0098*/ 	.byte	0x02, 0x4a
	.zero		1
	.zero		1


	//----- nvinfo : EIATTR_EXIT_INSTR_OFFSETS
	.align		4
        /*009c*/ 	.byte	0x04, 0x1c
        /*009e*/ 	.short	(.L_80 - .L_79)


	//   ....[0]....
.L_79:
        /*00a0*/ 	.word	0x000013c0


	//----- nvinfo : EIATTR_MAX_THREADS
	.align		4
.L_80:
        /*00a4*/ 	.byte	0x04, 0x05
        /*00a6*/ 	.short	(.L_82 - .L_81)
.L_81:
        /*00a8*/ 	.word	0x00000100
        /*00ac*/ 	.word	0x00000001
        /*00b0*/ 	.word	0x00000001


	//----- nvinfo : EIATTR_CBANK_PARAM_SIZE
	.align		4
.L_82:
        /*00b4*/ 	.byte	0x03, 0x19
        /*00b6*/ 	.short	0x0030


	//----- nvinfo : EIATTR_PARAM_CBANK
	.align		4
        /*00b8*/ 	.byte	0x04, 0x0a
        /*00ba*/ 	.short	(.L_84 - .L_83)
	.align		4
.L_83:
        /*00bc*/ 	.word	index@(.nv.constant0._Z18mysgemm_v5_ano_proiiifPKfS0_fPf)
        /*00c0*/ 	.short	0x0380
        /*00c2*/ 	.short	0x0030


	//----- nvinfo : EIATTR_SW_WAR
	.align		4
.L_84:
        /*00c4*/ 	.byte	0x04, 0x36
        /*00c6*/ 	.short	(.L_86 - .L_85)
.L_85:
        /*00c8*/ 	.word	0x00000008
.L_86:


//--------------------- .nv.info._Z15mysgemm_v5_ano2iiifPKfS0_fPf --------------------------
	.section	.nv.info._Z15mysgemm_v5_ano2iiifPKfS0_fPf,"",@"SHT_CUDA_INFO"
	.sectionflags	@""
	.align	4


	//----- nvinfo : EIATTR_CUDA_API_VERSION
	.align		4
        /*0000*/ 	.byte	0x04, 0x37
        /*0002*/ 	.short	(.L_88 - .L_87)
.L_87:
        /*0004*/ 	.word	0x00000082


	//----- nvinfo : EIATTR_KPARAM_INFO
	.align		4
.L_88:
        /*0008*/ 	.byte	0x04, 0x17
        /*000a*/ 	.short	(.L_90 - .L_89)
.L_89:
        /*000c*/ 	.word	0x00000000
        /*0010*/ 	.short	0x0007
        /*0012*/ 	.short	0x0028
        /*0014*/ 	.byte	0x00, 0xf5, 0x21, 0x00


	//----- nvinfo : EIATTR_KPARAM_INFO
	.align		4
.L_90:
        /*0018*/ 	.byte	0x04, 0x17
        /*001a*/ 	.short	(.L_92 - .L_91)
.L_91:
        /*001c*/ 	.word	0x00000000
        /*0020*/ 	.short	0x0006
        /*0022*/ 	.short	0x0020
        /*0024*/ 	.byte	0x00, 0xf0, 0x11, 0x00


	//----- nvinfo : EIATTR_KPARAM_INFO
	.align		4
.L_92:
        /*0028*/ 	.byte	0x04, 0x17
        /*002a*/ 	.short	(.L_94 - .L_93)
.L_93:
        /*002c*/ 	.word	0x00000000
        /*0030*/ 	.short	0x0005
        /*0032*/ 	.short	0x0018
        /*0034*/ 	.byte	0x00, 0xf5, 0x21, 0x00


	//----- nvinfo : EIATTR_KPARAM_INFO
	.align		4
.L_94:
        /*0038*/ 	.byte	0x04, 0x17
        /*003a*/ 	.short	(.L_96 - .L_95)
.L_95:
        /*003c*/ 	.word	0x00000000
        /*0040*/ 	.short	0x0004
        /*0042*/ 	.short	0x0010
        /*0044*/ 	.byte	0x00, 0xf5, 0x21, 0x00


	//----- nvinfo : EIATTR_KPARAM_INFO
	.align		4
.L_96:
        /*0048*/ 	.byte	0x04, 0x17
        /*004a*/ 	.short	(.L_98 - .L_97)
.L_97:
        /*004c*/ 	.word	0x00000000
        /*0050*/ 	.short	0x0003
        /*0052*/ 	.short	0x000c
        /*0054*/ 	.byte	0x00, 0xf0, 0x11, 0x00


	//----- nvinfo : EIATTR_KPARAM_INFO
	.align		4
.L_98:
        /*0058*/ 	.byte	0x04, 0x17
        /*005a*/ 	.short	(.L_100 - .L_99)
.L_99:
        /*005c*/ 	.word	0x00000000
        /*0060*/ 	.short	0x0002
        /*0062*/ 	.short	0x0008
        /*0064*/ 	.byte	0x00, 0xf0, 0x11, 0x00


	//----- nvinfo : EIATTR_KPARAM_INFO
	.align		4
.L_100:
        /*0068*/ 	.byte	0x04, 0x17
        /*006a*/ 	.short	(.L_102 - .L_101)
.L_101:
        /*006c*/ 	.word	0x00000000
        /*0070*/ 	.short	0x0001
        /*0072*/ 	.short	0x0004
        /*0074*/ 	.byte	0x00, 0xf0, 0x11, 0x00


	//----- nvinfo : EIATTR_KPARAM_INFO
	.align		4
.L_102:
        /*0078*/ 	.byte	0x04, 0x17
        /*007a*/ 	.short	(.L_104 - .L_103)
.L_103:
        /*007c*/ 	.word	0x00000000
        /*0080*/ 	.short	0x0000
        /*0082*/ 	.short	0x0000
        /*0084*/ 	.byte	0x00, 0xf0, 0x11, 0x00


	//----- nvinfo : EIATTR_SPARSE_MMA_MASK
	.align		4
.L_104:
        /*0088*/ 	.byte	0x03, 0x50
        /*008a*/ 	.short	0x0000


	//----- nvinfo : EIATTR_MAXREG_COUNT
	.align		4
        /*008c*/ 	.byte	0x03, 0x1b
        /*008e*/ 	.short	0x00ff


	//----- nvinfo : EIATTR_NUM_BARRIERS
	.align		4
        /*0090*/ 	.byte	0x02, 0x4c
        /*0092*/ 	.byte	0x01
	.zero		1


	//----- nvinfo : EIATTR_MERCURY_ISA_VERSION
	.align		4
        /*0094*/ 	.byte	0x03, 0x5f
        /*0096*/ 	.short	0x0101


	//----- nvinfo : EIATTR_UNUSED_LOAD_BYTE_OFFSET
	.align		4
        /*0098*/ 	.byte	0x04, 0x44
        /*009a*/ 	.short	(.L_106 - .L_105)


	//   ....[0]....
.L_105:
        /*009c*/ 	.word	0x00000560
        /*00a0*/ 	.word	0x0000fff0


	//   ....[1]....
        /*00a4*/ 	.word	0x00000590
        /*00a8*/ 	.word	0x0000fff0


	//   ....[2]....
        /*00ac*/ 	.word	0x000005c0
        /*00b0*/ 	.word	0x0000fff0


	//   ....[3]....
        /*00b4*/ 	.word	0x00000640
        /*00b8*/ 	.word	0x0000fff0


	//   ....[4]....
        /*00bc*/ 	.word	0x000006a0
        /*00c0*/ 	.word	0x0000fff0


	//   ....[5]....
        /*00c4*/ 	.word	0x00000720
        /*00c8*/ 	.word	0x0000fff0


	//   ....[6]....
        /*00cc*/ 	.word	0x000007a0
        /*00d0*/ 	.word	0x0000fff0


	//   ....[7]....
        /*00d4*/ 	.word	0x000007f0
        /*00d8*/ 	.word	0x0000fff0


	//   ....[8]....
        /*00dc*/ 	.word	0x00000870
        /*00e0*/ 	.word	0x0000fff0


	//   ....[9]....
        /*00e4*/ 	.word	0x00000900
        /*00e8*/ 	.word	0x0000fff0


	//   ....[10]....
        /*00ec*/ 	.word	0x00000950
        /*00f0*/ 	.word	0x0000fff0


	//   ....[11]....
        /*00f4*/ 	.word	0x000009c0
        /*00f8*/ 	.word	0x0000fff0


	//   ....[12]....
        /*00fc*/ 	.word	0x00000a30
        /*0100*/ 	.word	0x0000fff0


	//   ....[13]....
        /*0104*/ 	.word	0x00000ab0
        /*0108*/ 	.word	0x0000fff0


	//   ....[14]....
        /*010c*/ 	.word	0x00000b30
        /*0110*/ 	.word	0x0000fff0


	//   ....[15]....
        /*0114*/ 	.word	0x00000b80
        /*0118*/ 	.word	0x0000fff0


	//   ....[16]....
        /*011c*/ 	.word	0x00000bf0
        /*0120*/ 	.word	0x0000fff0


	//   ....[17]....
        /*0124*/ 	.word	0x00000c60
        /*0128*/ 	.word	0x0000fff0


	//   ....[18]....
        /*012c*/ 	.word	0x00000cd0
        /*0130*/ 	.word	0x0000fff0


	//   ....[19]....
        /*0134*/ 	.word	0x00000d80
        /*0138*/ 	.word	0x0000fff0


	//   ....[20]....
        /*013c*/ 	.word	0x00000db0
        /*0140*/ 	.word	0x0000fff0


	//   ....[21]....
        /*0144*/ 	.word	0x00000e30
        /*0148*/ 	.word	0x0000fff0


	//   ....[22]....
        /*014c*/ 	.word	0x00000ed0
        /*0150*/ 	.word	0x0000fff0


	//   ....[23]....
        /*0154*/ 	.word	0x00000ef0
        /*0158*/ 	.word	0x0000fff0


	//   ....[24]....
        /*015c*/ 	.word	0x00000f90
        /*0160*/ 	.word	0x0000fff0


	//   ....[25]....
        /*0164*/ 	.word	0x00000ff0
        /*0168*/ 	.word	0x0000fff0


	//   ....[26]....
        /*016c*/ 	.word	0x00001030
        /*0170*/ 	.word	0x0000fff0


	//   ....[27]....
        /*0174*/ 	.word	0x000010c0
        /*0178*/ 	.word	0x0000fff0


	//   ....[28]....
        /*017c*/ 	.word	0x00001130
        /*0180*/ 	.word	0x0000fff0


	//   ....[29]....
        /*0184*/ 	.word	0x000011e0
        /*0188*/ 	.word	0x0000fff0


	//   ....[30]....
        /*018c*/ 	.word	0x00001250
        /*0190*/ 	.word	0x0000fff0


	//   ....[31]....
        /*0194*/ 	.word	0x00001270
        /*0198*/ 	.word	0x0000fff0


	//----- nvinfo : EIATTR_VRC_CTA_INIT_COUNT
	.align		4
.L_106:
        /*019c*/ 	.byte	0x02, 0x4a
	.zero		1
	.zero		1


	//----- nvinfo : EIATTR_EXIT_INSTR_OFFSETS
	.align		4
        /*01a0*/ 	.byte	0x04, 0x1c
        /*01a2*/ 	.short	(.L_108 - .L_107)


	//   ....[0]....
.L_107:
        /*01a4*/ 	.word	0x000015f0


	//----- nvinfo : EIATTR_MAX_THREADS
	.align		4
.L_108:
        /*01a8*/ 	.byte	0x04, 0x05
        /*01aa*/ 	.short	(.L_110 - .L_109)
.L_109:
        /*01ac*/ 	.word	0x00000100
        /*01b0*/ 	.word	0x00000001
        /*01b4*/ 	.word	0x00000001


	//----- nvinfo : EIATTR_CBANK_PARAM_SIZE
	.align		4
.L_110:
        /*01b8*/ 	.byte	0x03, 0x19
        /*01ba*/ 	.short	0x0030


	//----- nvinfo : EIATTR_PARAM_CBANK
	.align		4
        /*01bc*/ 	.byte	0x04, 0x0a
        /*01be*/ 	.short	(.L_112 - .L_111)
	.align		4
.L_111:
        /*01c0*/ 	.word	index@(.nv.constant0._Z15mysgemm_v5_ano2iiifPKfS0_fPf)
        /*01c4*/ 	.short	0x0380
        /*01c6*/ 	.short	0x0030


	//----- nvinfo : EIATTR_SW_WAR
	.align		4
.L_112:
        /*01c8*/ 	.byte	0x04, 0x36
        /*01ca*/ 	.short	(.L_114 - .L_113)
.L_113:
        /*01cc*/ 	.word	0x00000008
.L_114:


//--------------------- .nv.info._Z14mysgemm_v5_anoiiifPKfS0_fPf --------------------------
	.section	.nv.info._Z14mysgemm_v5_anoiiifPKfS0_fPf,"",@"SHT_CUDA_INFO"
	.sectionflags	@""
	.align	4


	//----- nvinfo : EIATTR_CUDA_API_VERSION
	.align		4
        /*0000*/ 	.byte	0x04, 0x37
        /*0002*/ 	.short	(.L_116 - .L_115)
.L_115:
        /*0004*/ 	.word	0x00000082


	//----- nvinfo : EIATTR_KPARAM_INFO
	.align		4
.L_116:
        /*0008*/ 	.byte	0x04, 0x17
        /*000a*/ 	.short	(.L_118 - .L_117)
.L_117:
        /*000c*/ 	.word	0x00000000
        /*0010*/ 	.short	0x0007
        /*0012*/ 	.short	0x0028
        /*0014*/ 	.byte	0x00, 0xf5, 0x21, 0x00


	//----- nvinfo : EIATTR_KPARAM_INFO
	.align		4
.L_118:
        /*0018*/ 	.byte	0x04, 0x17
        /*001a*/ 	.short	(.L_120 - .L_119)
.L_119:
        /*001c*/ 	.word	0x00000000
        /*0020*/ 	.short	0x0006
        /*0022*/ 	.short	0x0020
        /*0024*/ 	.byte	0x00, 0xf0, 0x11, 0x00


	//----- nvinfo : EIATTR_KPARAM_INFO
	.align		4
.L_120:
        /*0028*/ 	.byte	0x04, 0x17
        /*002a*/ 	.short	(.L_122 - .L_121)
.L_121:
        /*002c*/ 	.word	0x00000000
        /*0030*/ 	.short	0x0005
        /*0032*/ 	.short	0x0018
        /*0034*/ 	.byte	0x00, 0xf5, 0x21, 0x00


	//----- nvinfo : EIATTR_KPARAM_INFO
	.align		4
.L_122:
        /*0038*/ 	.byte	0x04, 0x17
        /*003a*/ 	.short	(.L_124 - .L_123)
.L_123:
        /*003c*/ 	.word	0x00000000
        /*0040*/ 	.short	0x0004
        /*0042*/ 	.short	0x0010
        /*0044*/ 	.byte	0x00, 0xf5, 0x21, 0x00


	//----- nvinfo : EIATTR_KPARAM_INFO
	.align		4
.L_124:
        /*0048*/ 	.byte	0x04, 0x17
        /*004a*/ 	.short	(.L_126 - .L_125)
.L_125:
        /*004c*/ 	.word	0x00000000
        /*0050*/ 	.short	0x0003
        /*0052*/ 	.short	0x000c
        /*0054*/ 	.byte	0x00, 0xf0, 0x11, 0x00


	//----- nvinfo : EIATTR_KPARAM_INFO
	.align		4
.L_126:
        /*0058*/ 	.byte	0x04, 0x17
        /*005a*/ 	.short	(.L_128 - .L_127)
.L_127:
        /*005c*/ 	.word	0x00000000
        /*0060*/ 	.short	0x0002
        /*0062*/ 	.short	0x0008
        /*0064*/ 	.byte	0x00, 0xf0, 0x11, 0x00


	//----- nvinfo : EIATTR_KPARAM_INFO
	.align		4
.L_128:
        /*0068*/ 	.byte	0x04, 0x17
        /*006a*/ 	.short	(.L_130 - .L_129)
.L_129:
        /*006c*/ 	.word	0x00000000
        /*0070*/ 	.short	0x0001
        /*0072*/ 	.short	0x0004
        /*0074*/ 	.byte	0x00, 0xf0, 0x11, 0x00


	//----- nvinfo : EIATTR_KPARAM_INFO
	.align		4
.L_130:
        /*0078*/ 	.byte	0x04, 0x17
        /*007a*/ 	.short	(.L_132 - .L_131)
.L_131:
        /*007c*/ 	.word	0x00000000
        /*0080*/ 	.short	0x0000
        /*0082*/ 	.short	0x0000
        /*0084*/ 	.byte	0x00, 0xf0, 0x11, 0x00


	//----- nvinfo : EIATTR_SPARSE_MMA_MASK
	.align		4
.L_132:
        /*0088*/ 	.byte	0x03, 0x50
        /*008a*/ 	.short	0x0000


	//----- nvinfo : EIATTR_MAXREG_COUNT
	.align		4
        /*008c*/ 	.byte	0x03, 0x1b
        /*008e*/ 	.short	0x00ff


	//----- nvinfo : EIATTR_NUM_BARRIERS
	.align		4
        /*0090*/ 	.byte	0x02, 0x4c
        /*0092*/ 	.byte	0x01
	.zero		1


	//----- nvinfo : EIATTR_MERCURY_ISA_VERSION
	.align		4
        /*0094*/ 	.byte	0x03, 0x5f
        /*0096*/ 	.short	0x0101


	//----- nvinfo : EIATTR_VRC_CTA_INIT_COUNT
	.align		4
        /*0098*/ 	.byte	0x02, 0x4a
	.zero		1
	.zero		1


	//----- nvinfo : EIATTR_EXIT_INSTR_OFFSETS
	.align		4
        /*009c*/ 	.byte	0x04, 0x1c
        /*009e*/ 	.short	(.L_134 - .L_133)


	//   ....[0]....
.L_133:
        /*00a0*/ 	.word	0x00001240


	//----- nvinfo : EIATTR_MAX_THREADS
	.align		4
.L_134:
        /*00a4*/ 	.byte	0x04, 0x05
        /*00a6*/ 	.short	(.L_136 - .L_135)
.L_135:
        /*00a8*/ 	.word	0x00000100
        /*00ac*/ 	.word	0x00000001
        /*00b0*/ 	.word	0x00000001


	//----- nvinfo : EIATTR_CBANK_PARAM_SIZE
	.align		4
.L_136:
        /*00b4*/ 	.byte	0x03, 0x19
        /*00b6*/ 	.short	0x0030


	//----- nvinfo : EIATTR_PARAM_CBANK
	.align		4
        /*00b8*/ 	.byte	0x04, 0x0a
        /*00ba*/ 	.short	(.L_138 - .L_137)
	.align		4
.L_137:
        /*00bc*/ 	.word	index@(.nv.constant0._Z14mysgemm_v5_anoiiifPKfS0_fPf)
        /*00c0*/ 	.short	0x0380
        /*00c2*/ 	.short	0x0030


	//----- nvinfo : EIATTR_SW_WAR
	.align		4
.L_138:
        /*00c4*/ 	.byte	0x04, 0x36
        /*00c6*/ 	.short	(.L_140 - .L_139)
.L_139:
        /*00c8*/ 	.word	0x00000008
.L_140:


//--------------------- .nv.info._Z10mysgemm_v5iiifPKfS0_fPf --------------------------
	.section	.nv.info._Z10mysgemm_v5iiifPKfS0_fPf,"",@"SHT_CUDA_INFO"
	.sectionflags	@""
	.align	4


	//----- nvinfo : EIATTR_CUDA_API_VERSION
	.align		4
        /*0000*/ 	.byte	0x04, 0x37
        /*0002*/ 	.short	(.L_142 - .L_141)
.L_141:
        /*0004*/ 	.word	0x00000082


	//----- nvinfo : EIATTR_KPARAM_INFO
	.align		4
.L_142:
        /*0008*/ 	.byte	0x04, 0x17
        /*000a*/ 	.short	(.L_144 - .L_143)
.L_143:
        /*000c*/ 	.word	0x00000000
        /*0010*/ 	.short	0x0007
        /*0012*/ 	.short	0x0028
        /*0014*/ 	.byte	0x00, 0xf5, 0x21, 0x00


	//----- nvinfo : EIATTR_KPARAM_INFO
	.align		4
.L_144:
        /*0018*/ 	.byte	0x04, 0x17
        /*001a*/ 	.short	(.L_146 - .L_145)
.L_145:
        /*001c*/ 	.word	0x00000000
        /*0020*/ 	.short	0x0006
        /*0022*/ 	.short	0x0020
        /*0024*/ 	.byte	0x00, 0xf0, 0x11, 0x00


	//----- nvinfo : EIATTR_KPARAM_INFO
	.align		4
.L_146:
        /*0028*/ 	.byte	0x04, 0x17
        /*002a*/ 	.short	(.L_148 - .L_147)
.L_147:
        /*002c*/ 	.word	0x00000000
        /*0030*/ 	.short	0x0005
        /*0032*/ 	.short	0x0018
        /*0034*/ 	.byte	0x00, 0xf5, 0x21, 0x00


	//----- nvinfo : EIATTR_KPARAM_INFO
	.align		4
.L_148:
        /*0038*/ 	.byte	0x04, 0x17
        /*003a*/ 	.short	(.L_150 - .L_149)
.L_149:
        /*003c*/ 	.word	0x00000000
        /*0040*/ 	.short	0x0004
        /*0042*/ 	.short	0x0010
        /*0044*/ 	.byte	0x00, 0xf5, 0x21, 0x00


	//----- nvinfo : EIATTR_KPARAM_INFO
	.align		4
.L_150:
        /*0048*/ 	.byte	0x04, 0x17
        /*004a*/ 	.short	(.L_152 - .L_151)
.L_151:
        /*004c*/ 	.word	0x00000000
        /*0050*/ 	.short	0x0003
        /*0052*/ 	.short	0x000c
        /*0054*/ 	.byte	0x00, 0xf0, 0x11, 0x00


	//----- nvinfo : EIATTR_KPARAM_INFO
	.align		4
.L_152:
        /*0058*/ 	.byte	0x04, 0x17
        /*005a*/ 	.short	(.L_154 - .L_153)
.L_153:
        /*005c*/ 	.word	0x00000000
        /*0060*/ 	.short	0x0002
        /*0062*/ 	.short	0x0008
        /*0064*/ 	.byte	0x00, 0xf0, 0x11, 0x00


	//----- nvinfo : EIATTR_KPARAM_INFO
	.align		4
.L_154:
        /*0068*/ 	.byte	0x04, 0x17
        /*006a*/ 	.short	(.L_156 - .L_155)
.L_155:
        /*006c*/ 	.word	0x00000000
        /*0070*/ 	.short	0x0001
        /*0072*/ 	.short	0x0004
        /*0074*/ 	.byte	0x00, 0xf0, 0x11, 0x00


	//----- nvinfo : EIATTR_KPARAM_INFO
	.align		4
.L_156:
        /*0078*/ 	.byte	0x04, 0x17
        /*007a*/ 	.short	(.L_158 - .L_157)
.L_157:
        /*007c*/ 	.word	0x00000000
        /*0080*/ 	.short	0x0000
        /*0082*/ 	.short	0x0000
        /*0084*/ 	.byte	0x00, 0xf0, 0x11, 0x00


	//----- nvinfo : EIATTR_SPARSE_MMA_MASK
	.align		4
.L_158:
        /*0088*/ 	.byte	0x03, 0x50
        /*008a*/ 	.short	0x0000


	//----- nvinfo : EIATTR_MAXREG_COUNT
	.align		4
        /*008c*/ 	.byte	0x03, 0x1b
        /*008e*/ 	.short	0x00ff


	//----- nvinfo : EIATTR_NUM_BARRIERS
	.align		4
        /*0090*/ 	.byte	0x02, 0x4c
        /*0092*/ 	.byte	0x01
	.zero		1


	//----- nvinfo : EIATTR_MERCURY_ISA_VERSION
	.align		4
        /*0094*/ 	.byte	0x03, 0x5f
        /*0096*/ 	.short	0x0101


	//----- nvinfo : EIATTR_VRC_CTA_INIT_COUNT
	.align		4
        /*0098*/ 	.byte	0x02, 0x4a
	.zero		1
	.zero		1


	//----- nvinfo : EIATTR_EXIT_INSTR_OFFSETS
	.align		4
        /*009c*/ 	.byte	0x04, 0x1c
        /*009e*/ 	.short	(.L_160 - .L_159)


	//   ....[0]....
.L_159:
        /*00a0*/ 	.word	0x00001240


	//----- nvinfo : EIATTR_MAX_THREADS
	.align		4
.L_160:
        /*00a4*/ 	.byte	0x04, 0x05
        /*00a6*/ 	.short	(.L_162 - .L_161)
.L_161:
        /*00a8*/ 	.word	0x00000100
        /*00ac*/ 	.word	0x00000001
        /*00b0*/ 	.word	0x00000001


	//----- nvinfo : EIATTR_CBANK_PARAM_SIZE
	.align		4
.L_162:
        /*00b4*/ 	.byte	0x03, 0x19
        /*00b6*/ 	.short	0x0030


	//----- nvinfo : EIATTR_PARAM_CBANK
	.align		4
        /*00b8*/ 	.byte	0x04, 0x0a
        /*00ba*/ 	.short	(.L_164 - .L_163)
	.align		4
.L_163:
        /*00bc*/ 	.word	index@(.nv.constant0._Z10mysgemm_v5iiifPKfS0_fPf)
        /*00c0*/ 	.short	0x0380
        /*00c2*/ 	.short	0x0030


	//----- nvinfo : EIATTR_SW_WAR
	.align		4
.L_164:
        /*00c4*/ 	.byte	0x04, 0x36
        /*00c6*/ 	.short	(.L_166 - .L_165)
.L_165:
        /*00c8*/ 	.word	0x00000008
.L_166:


//--------------------- .nv.callgraph             --------------------------
	.section	.nv.callgraph,"",@"SHT_CUDA_CALLGRAPH"
	.align	4
	.sectionentsize	8
	.align		4
        /*0000*/ 	.word	0x00000000
	.align		4
        /*0004*/ 	.word	0xffffffff
	.align		4
        /*0008*/ 	.word	index@(_Z19mysgemm_v5_ano2_proiiifPKfS0_fPf)
	.align		4
        /*000c*/ 	.word	index@(vprintf)
	.align		4
        /*0010*/ 	.word	0x00000000
	.align		4
        /*0014*/ 	.word	0xfffffffe
	.align		4
        /*0018*/ 	.word	0x00000000
	.align		4
        /*001c*/ 	.word	0xfffffffd
	.align		4
        /*0020*/ 	.word	0x00000000
	.align		4
        /*0024*/ 	.word	0xfffffffc


//--------------------- .nv.constant4             --------------------------
	.section	.nv.constant4,"a",@progbits
	.align	8
	.align		8
.nv.constant4:
        /*0000*/ 	.dword	vprintf
	.align		8
        /*0008*/ 	.dword	$str


//--------------------- .text._Z19mysgemm_v5_ano2_proiiifPKfS0_fPf --------------------------
	.section	.text._Z19mysgemm_v5_ano2_proiiifPKfS0_fPf,"ax",@progbits
	.align	128
        .global         _Z19mysgemm_v5_ano2_proiiifPKfS0_fPf
        .type           _Z19mysgemm_v5_ano2_proiiifPKfS0_fPf,@function
        .size           _Z19mysgemm_v5_ano2_proiiifPKfS0_fPf,(.L_x_16 - _Z19mysgemm_v5_ano2_proiiifPKfS0_fPf)
        .other          _Z19mysgemm_v5_ano2_proiiifPKfS0_fPf,@"STO_CUDA_ENTRY STV_DEFAULT"
_Z19mysgemm_v5_ano2_proiiifPKfS0_fPf:
.text._Z19mysgemm_v5_ano2_proiiifPKfS0_fPf:
[----:B------:R-:W0:Y:S01]  /*0000*/  LDC R1, c[0x0][0x37c] ;  /* 0x0000df00ff017b82 */ /* 0x000e220000000800 */
[----:B------:R-:W1:Y:S01]  /*0010*/  S2R R18, SR_TID.X ;  /* 0x0000000000127919 */ /* 0x000e620000002100 */
[----:B------:R-:W2:Y:S06]  /*0020*/  LDCU UR11, c[0x0][0x388] ;  /* 0x00007100ff0b77ac */ /* 0x000eac0008000800 */
[----:B------:R-:W3:Y:S01]  /*0030*/  S2UR UR51, SR_CTAID.X ;  /* 0x00000000003379c3 */ /* 0x000ee20000002500 */
[----:B0-----:R-:W-:Y:S02]  /*0040*/  IADD3 R1, PT, PT, R1, -0x38, RZ ;  /* 0xffffffc801017810 */ /* 0x001fe40007ffe0ff */
[----:B------:R-:W-:Y:S01]  /*0050*/  CS2R R36, SRZ ;  /* 0x0000000000247805 */ /* 0x000fe2000001ff00 */
[----:B------:R-:W0:Y:S01]  /*0060*/  LDCU UR42, c[0x0][0x2f8] ;  /* 0x00005f00ff2a77ac */ /* 0x000e220008000800 */
[----:B------:R-:W-:-:S02]  /*0070*/  CS2R R34, SRZ ;  /* 0x0000000000227805 */ /* 0x000fc4000001ff00 */
[----:B------:R-:W-:Y:S01]  /*0080*/  R2UR UR53, R1 ;  /* 0x00000000013572ca */ /* 0x000fe200000e0000 */
[----:B------:R-:W4:Y:S01]  /*0090*/  LDCU UR43, c[0x0][0x2fc] ;  /* 0x00005f80ff2b77ac */ /* 0x000f220008000800 */
[----:B------:R-:W5:Y:S01]  /*00a0*/  S2UR UR52, SR_CTAID.Y ;  /* 0x00000000003479c3 */ /* 0x000f620000002600 */
[----:B------:R-:W5:Y:S01]  /*00b0*/  LDCU.64 UR38, c[0x0][0x358] ;  /* 0x00006b00ff2677ac */ /* 0x000f620008000a00 */
[----:B--2---:R-:W-:-:S09]  /*00c0*/  UISETP.GE.AND UP0, UPT, UR11, 0x1, UPT ;  /* 0x000000010b00788c */ /* 0x004fd2000bf06270 */
[----:B0-----:R-:W-:Y:S02]  /*00d0*/  UIADD3 UR42, UP1, UPT, UR53, UR42, URZ ;  /* 0x0000002a352a7290 */ /* 0x001fe4000ff3e0ff */
[----:B---3--:R-:W-:Y:S02]  /*00e0*/  USHF.L.U32 UR44, UR51, 0x5, URZ ;  /* 0x00000005332c7899 */ /* 0x008fe400080006ff */
[----:B----4-:R-:W-:Y:S01]  /*00f0*/  UIADD3.X UR43, UPT, UPT, URZ, UR43, URZ, UP1, !UPT ;  /* 0x0000002bff2b7290 */ /* 0x010fe20008ffe4ff */
[----:B-1----:R-:W-:Y:S02]  /*0100*/  SHF.R.U32.HI R31, RZ, 0x3, R18 ;  /* 0x00000003ff1f7819 */ /* 0x002fe40000011612 */
[----:B------:R-:W-:Y:S01]  /*0110*/  LOP3.LUT R2, R18, 0x1f, RZ, 0xc0, !PT ;  /* 0x0000001f12027812 */ /* 0x000fe200078ec0ff */
[----:B-----5:R-:W-:Y:S01]  /*0120*/  USHF.L.U32 UR10, UR52, 0x5, URZ ;  /* 0x00000005340a7899 */ /* 0x020fe200080006ff */
[----:B------:R-:W-:Y:S01]  /*0130*/  LOP3.LUT R31, R31, 0x1c, RZ, 0xc0, !PT ;  /* 0x0000001c1f1f7812 */ /* 0x000fe200078ec0ff */
[----:B------:R-:W-:Y:S10]  /*0140*/  BRA.U !UP0, `(.L_x_0) ;  /* 0x0000001108ec7547 */ /* 0x000ff4000b800000 */
[----:B------:R-:W0:Y:S01]  /*0150*/  LDCU UR14, c[0x0][0x380] ;  /* 0x00007000ff0e77ac */ /* 0x000e220008000800 */
[----:B------:R-:W-:Y:S02]  /*0160*/  IADD3 R30, PT, PT, R31, R18, RZ ;  /* 0x000000121f1e7210 */ /* 0x000fe40007ffe0ff */
[----:B------:R-:W-:Y:S02]  /*0170*/  CS2R R36, SRZ ;  /* 0x0000000000247805 */ /* 0x000fe4000001ff00 */
[----:B------:R-:W-:Y:S01]  /*0180*/  CS2R R34, SRZ ;  /* 0x0000000000227805 */ /* 0x000fe2000001ff00 */
[----:B------:R-:W1:Y:S01]  /*0190*/  LDCU.64 UR12, c[0x0][0x390] ;  /* 0x00007200ff0c77ac */ /* 0x000e620008000a00 */
[C---:B------:R-:W-:Y:S02]  /*01a0*/  IADD3 R22, PT, PT, R30.reuse, 0x1, RZ ;  /* 0x000000011e167810 */ /* 0x040fe40007ffe0ff */
[C---:B------:R-:W-:Y:S01]  /*01b0*/  IADD3 R17, PT, PT, R30.reuse, 0x2, RZ ;  /* 0x000000021e117810 */ /* 0x040fe20007ffe0ff */
[----:B------:R-:W2:Y:S01]  /*01c0*/  LDCU.64 UR8, c[0x0][0x398] ;  /* 0x00007300ff0877ac */ /* 0x000ea20008000a00 */
[----:B------:R-:W-:-:S02]  /*01d0*/  IADD3 R24, PT, PT, R30, 0x3, RZ ;  /* 0x000000031e187810 */ /* 0x000fc40007ffe0ff */
[----:B------:R-:W-:Y:S01]  /*01e0*/  LOP3.LUT R19, R30, 0x1f, RZ, 0xc0, !PT ;  /* 0x0000001f1e137812 */ /* 0x000fe200078ec0ff */
[----:B------:R-:W-:Y:S01]  /*01f0*/  UIMAD.WIDE UR44, UR44, 0x4, URZ ;  /* 0x000000042c2c78a5 */ /* 0x000fe2000f8e02ff */
[----:B------:R-:W-:Y:S01]  /*0200*/  LOP3.LUT R22, R22, 0x1f, RZ, 0xc0, !PT ;  /* 0x0000001f16167812 */ /* 0x000fe200078ec0ff */
[----:B------:R-:W-:Y:S01]  /*0210*/  UMOV UR40, URZ ;  /* 0x000000ff00287c82 */ /* 0x000fe20008000000 */
[----:B------:R-:W-:Y:S01]  /*0220*/  LOP3.LUT R17, R17, 0x1f, RZ, 0xc0, !PT ;  /* 0x0000001f11117812 */ /* 0x000fe200078ec0ff */
[--C-:B------:R-:W-:Y:S01]  /*0230*/  IMAD R29, R19, UR11, R2.reuse ;  /* 0x0000000b131d7c24 */ /* 0x100fe2000f8e0202 */
[----:B------:R-:W-:Y:S01]  /*0240*/  LOP3.LUT R24, R24, 0x1f, RZ, 0xc0, !PT ;  /* 0x0000001f18187812 */ /* 0x000fe200078ec0ff */
[----:B0-----:R-:W-:Y:S02]  /*0250*/  UIMAD.WIDE UR4, UR14, 0x4, UR44 ;  /* 0x000000040e0478a5 */ /* 0x001fe4000f8e022c */
[--C-:B------:R-:W-:Y:S01]  /*0260*/  IMAD R32, R31, UR14, R2.reuse ;  /* 0x0000000e1f207c24 */ /* 0x100fe2000f8e0202 */
[----:B------:R-:W-:Y:S01]  /*0270*/  UIMAD.WIDE UR46, UR14, 0x8, UR44 ;  /* 0x000000080e2e78a5 */ /* 0x000fe2000f8e022c */
[----:B------:R-:W-:Y:S01]  /*0280*/  IMAD R28, R22, UR11, R2 ;  /* 0x0000000b161c7c24 */ /* 0x000fe2000f8e0202 */
[----:B-1----:R-:W-:Y:S01]  /*0290*/  UIADD3 UR50, UP3, UPT, UR44, UR12, URZ ;  /* 0x0000000c2c327290 */ /* 0x002fe2000ff7e0ff */
[----:B------:R-:W-:Y:S01]  /*02a0*/  IMAD.WIDE R32, R32, 0x4, RZ ;  /* 0x0000000420207825 */ /* 0x000fe200078e02ff */
[----:B------:R-:W-:-:S02]  /*02b0*/  UIADD3 UR49, UP0, UPT, UR4, UR12, URZ ;  /* 0x0000000c04317290 */ /* 0x000fc4000ff1e0ff */
[----:B------:R-:W-:Y:S02]  /*02c0*/  UIMAD UR4, UR10, UR11, URZ ;  /* 0x0000000b0a0472a4 */ /* 0x000fe4000f8e02ff */
[--C-:B------:R-:W-:Y:S01]  /*02d0*/  IMAD R27, R17, UR11, R2.reuse ;  /* 0x0000000b111b7c24 */ /* 0x100fe2000f8e0202 */
[----:B------:R-:W-:Y:S01]  /*02e0*/  UIMAD.WIDE UR6, UR14, 0xc, UR44 ;  /* 0x0000000c0e0678a5 */ /* 0x000fe2000f8e022c */
[----:B------:R-:W-:Y:S01]  /*02f0*/  IMAD R26, R24, UR11, R2 ;  /* 0x0000000b181a7c24 */ /* 0x000fe2000f8e0202 */
[----:B------:R-:W-:Y:S02]  /*0300*/  UIADD3.X UR44, UPT, UPT, UR45, UR13, URZ, UP3, !UPT ;  /* 0x0000000d2d2c7290 */ /* 0x000fe40009ffe4ff */
[----:B------:R-:W-:Y:S02]  /*0310*/  UIADD3.X UR45, UPT, UPT, UR5, UR13, URZ, UP0, !UPT ;  /* 0x0000000d052d7290 */ /* 0x000fe400087fe4ff */
[----:B--2---:R-:W-:Y:S02]  /*0320*/  UIMAD.WIDE UR4, UR4, 0x4, UR8 ;  /* 0x00000004040478a5 */ /* 0x004fe4000f8e0208 */
[----:B------:R-:W-:-:S02]  /*0330*/  UIADD3 UR48, UP1, UPT, UR46, UR12, URZ ;  /* 0x0000000c2e307290 */ /* 0x000fc4000ff3e0ff */
[----:B------:R-:W-:Y:S02]  /*0340*/  UIADD3 UR41, UP2, UPT, UR6, UR12, URZ ;  /* 0x0000000c06297290 */ /* 0x000fe4000ff5e0ff */
[----:B------:R-:W-:Y:S02]  /*0350*/  UIADD3.X UR46, UPT, UPT, UR47, UR13, URZ, UP1, !UPT ;  /* 0x0000000d2f2e7290 */ /* 0x000fe40008ffe4ff */
[----:B------:R-:W-:Y:S01]  /*0360*/  UIADD3.X UR47, UPT, UPT, UR7, UR13, URZ, UP2, !UPT ;  /* 0x0000000d072f7290 */ /* 0x000fe200097fe4ff */
[----:B------:R-:W0:Y:S01]  /*0370*/  LDCU UR55, c[0x0][0x388] ;  /* 0x00007100ff3777ac */ /* 0x000e220008000800 */
[----:B------:R-:W-:Y:S01]  /*0380*/  USHF.L.U32 UR54, UR14, 0x5, URZ ;  /* 0x000000050e367899 */ /* 0x000fe200080006ff */
[----:B------:R-:W-:Y:S01]  /*0390*/  UMOV UR36, UR4 ;  /* 0x0000000400247c82 */ /* 0x000fe20008000000 */
[----:B------:R-:W-:-:S10]  /*03a0*/  UMOV UR37, UR5 ;  /* 0x0000000500257c82 */ /* 0x000fd40008000000 */
.L_x_2:
[----:B------:R-:W-:-:S09]  /*03b0*/  ULOP3.LUT UP0, URZ, UR40, UR52, UR51, 0xfe, !UPT ;  /* 0x0000003428ff7292 */ /* 0x000fd2000f80fe33 */
[----:B------:R-:W-:Y:S05]  /*03c0*/  BRA.U UP0, `(.L_x_1) ;  /* 0x0000000100587547 */ /* 0x000fea000b800000 */
[----:B------:R-:W-:Y:S01]  /*03d0*/  MOV R8, 0x0 ;  /* 0x0000000000087802 */ /* 0x000fe20000000f00 */
[----:B------:R-:W-:Y:S01]  /*03e0*/  STL.64 [R1], R18 ;  /* 0x0000001201007387 */ /* 0x000fe20000100a00 */
[----:B------:R-:W-:Y:S01]  /*03f0*/  MOV R3, R19 ;  /* 0x0000001300037202 */ /* 0x000fe20000000f00 */
[----:B------:R-:W1:Y:S01]  /*0400*/  LDCU.64 UR4, c[0x4][0x8] ;  /* 0x01000100ff0477ac */ /* 0x000e620008000a00 */
[----:B------:R-:W-:Y:S01]  /*0410*/  MOV R23, R2 ;  /* 0x0000000200177202 */ /* 0x000fe20000000f00 */
[----:B------:R-:W-:Y:S01]  /*0420*/  STL [R1+0x30], R24 ;  /* 0x0000301801007387 */ /* 0x000fe20000100800 */
[----:B------:R-:W-:Y:S01]  /*0430*/  MOV R16, R22 ;  /* 0x0000001600107202 */ /* 0x000fe20000000f00 */
[----:B------:R-:W2:Y:S01]  /*0440*/  LDC.64 R8, c[0x4][R8] ;  /* 0x0100000008087b82 */ /* 0x000ea20000000a00 */
[-C--:B------:R-:W-:Y:S01]  /*0450*/  MOV R25, R2.reuse ;  /* 0x0000000200197202 */ /* 0x080fe20000000f00 */
[----:B------:R-:W-:Y:S01]  /*0460*/  STL.64 [R1+0x8], R2 ;  /* 0x0000080201007387 */ /* 0x000fe20000100a00 */
[----:B------:R-:W-:-:S02]  /*0470*/  MOV R4, R2 ;  /* 0x0000000200047202 */ /* 0x000fc40000000f00 */
[----:B------:R-:W-:Y:S01]  /*0480*/  MOV R5, R17 ;  /* 0x0000001100057202 */ /* 0x000fe20000000f00 */
[----:B------:R-:W-:Y:S01]  /*0490*/  STL.64 [R1+0x10], R22 ;  /* 0x0000101601007387 */ /* 0x000fe20000100a00 */
[----:B------:R-:W-:Y:S02]  /*04a0*/  MOV R6, UR42 ;  /* 0x0000002a00067c02 */ /* 0x000fe40008000f00 */
[----:B------:R-:W-:Y:S01]  /*04b0*/  MOV R7, UR43 ;  /* 0x0000002b00077c02 */ /* 0x000fe20008000f00 */
[----:B------:R-:W-:Y:S04]  /*04c0*/  STL.64 [R1+0x18], R16 ;  /* 0x0000181001007387 */ /* 0x000fe80000100a00 */
[----:B------:R-:W-:Y:S04]  /*04d0*/  STL.64 [R1+0x28], R24 ;  /* 0x0000281801007387 */ /* 0x000fe80000100a00 */
[----:B------:R1:W-:Y:S02]  /*04e0*/  STL.64 [R1+0x20], R4 ;  /* 0x0000200401007387 */ /* 0x0003e40000100a00 */
[----:B-1----:R-:W-:-:S02]  /*04f0*/  MOV R4, UR4 ;  /* 0x0000000400047c02 */ /* 0x002fc40008000f00 */
[----:B------:R-:W-:-:S07]  /*0500*/  MOV R5, UR5 ;  /* 0x0000000500057c02 */ /* 0x000fce0008000f00 */
[----:B------:R-:W-:-:S07]  /*0510*/  LEPC R20, `(.L_x_1) ;  /* 0x000000001014794e */ /* 0x000fce0000000000 */
[----:B0-2---:R-:W-:Y:S05]  /*0520*/  CALL.ABS.NOINC R8 ;  /* 0x0000000008007343 */ /* 0x005fea0003c00000 */
.L_x_1:
[----:B------:R-:W-:Y:S01]  /*0530*/  HFMA2 R12, -RZ, RZ, 0, 2.384185791015625e-07 ;  /* 0x00000004ff0c7431 */ /* 0x000fe200000001ff */
[C---:B------:R-:W-:Y:S01]  /*0540*/  IADD3 R8, P0, PT, R32.reuse, UR50, RZ ;  /* 0x0000003220087c10 */ /* 0x040fe2000ff1e0ff */
[----:B------:R-:W-:Y:S01]  /*0550*/  HFMA2 R16, -RZ, RZ, 0, 2.384185791015625e-07 ;  /* 0x00000004ff107431 */ /* 0x000fe200000001ff */
[C---:B------:R-:W-:Y:S02]  /*0560*/  IADD3 R6, P1, PT, R32.reuse, UR49, RZ ;  /* 0x0000003120067c10 */ /* 0x040fe4000ff3e0ff */
[----:B------:R-:W-:Y:S02]  /*0570*/  IADD3.X R9, PT, PT, R33, UR44, RZ, P0, !PT ;  /* 0x0000002c21097c10 */ /* 0x000fe400087fe4ff */
[C---:B------:R-:W-:Y:S02]  /*0580*/  IADD3 R14, P2, PT, R32.reuse, UR48, RZ ;  /* 0x00000030200e7c10 */ /* 0x040fe4000ff5e0ff */
[----:B------:R-:W-:Y:S02]  /*0590*/  IADD3 R4, P0, PT, R32, UR41, RZ ;  /* 0x0000002920047c10 */ /* 0x000fe4000ff1e0ff */
[----:B------:R-:W-:-:S02]  /*05a0*/  MOV R11, 0x4 ;  /* 0x00000004000b7802 */ /* 0x000fc40000000f00 */
[----:B------:R-:W-:Y:S01]  /*05b0*/  MOV R21, 0x4 ;  /* 0x0000000400157802 */ /* 0x000fe20000000f00 */
[----:B------:R-:W-:Y:S01]  /*05c0*/  IMAD.WIDE.U32 R12, R29, R12, UR36 ;  /* 0x000000241d0c7e25 */ /* 0x000fe2000f8e000c */
[C---:B------:R-:W-:Y:S01]  /*05d0*/  IADD3.X R7, PT, PT, R33.reuse, UR45, RZ, P1, !PT ;  /* 0x0000002d21077c10 */ /* 0x040fe20008ffe4ff */
[----:B------:R1:W2:Y:S01]  /*05e0*/  LDG.E R0, desc[UR38][R8.64] ;  /* 0x0000002608007981 */ /* 0x0002a2000c1e1900 */
[C---:B------:R-:W-:Y:S01]  /*05f0*/  IADD3.X R15, PT, PT, R33.reuse, UR46, RZ, P2, !PT ;  /* 0x0000002e210f7c10 */ /* 0x040fe200097fe4ff */
[----:B------:R-:W-:Y:S01]  /*0600*/  IMAD.WIDE.U32 R10, R28, R11, UR36 ;  /* 0x000000241c0a7e25 */ /* 0x000fe2000f8e000b */
[----:B------:R-:W-:Y:S01]  /*0610*/  IADD3.X R5, PT, PT, R33, UR47, RZ, P0, !PT ;  /* 0x0000002f21057c10 */ /* 0x000fe200087fe4ff */
[----:B------:R3:W4:Y:S04]  /*0620*/  LDG.E R3, desc[UR38][R6.64] ;  /* 0x0000002606037981 */ /* 0x000728000c1e1900 */
[----:B------:R-:W5:Y:S01]  /*0630*/  LDG.E R14, desc[UR38][R14.64] ;  /* 0x000000260e0e7981 */ /* 0x000f62000c1e1900 */
[----:B-1----:R-:W-:-:S03]  /*0640*/  IMAD.WIDE.U32 R8, R27, R16, UR36 ;  /* 0x000000241b087e25 */ /* 0x002fc6000f8e0010 */
[----:B------:R-:W5:Y:S01]  /*0650*/  LDG.E R4, desc[UR38][R4.64] ;  /* 0x0000002604047981 */ /* 0x000f62000c1e1900 */
[----:B---3--:R-:W-:-:S03]  /*0660*/  IMAD.WIDE.U32 R6, R26, R21, UR36 ;  /* 0x000000241a067e25 */ /* 0x008fc6000f8e0015 */
[----:B------:R-:W3:Y:S04]  /*0670*/  LDG.E R12, desc[UR38][R12.64] ;  /* 0x000000260c0c7981 */ /* 0x000ee8000c1e1900 */
[----:B------:R1:W3:Y:S04]  /*0680*/  LDG.E R10, desc[UR38][R10.64] ;  /* 0x000000260a0a7981 */ /* 0x0002e8000c1e1900 */
[----:B------:R-:W3:Y:S04]  /*0690*/  LDG.E R8, desc[UR38][R8.64] ;  /* 0x0000002608087981 */ /* 0x000ee8000c1e1900 */
[----:B------:R0:W3:Y:S01]  /*06a0*/  LDG.E R6, desc[UR38][R6.64] ;  /* 0x0000002606067981 */ /* 0x0000e2000c1e1900 */
[----:B------:R-:W0:Y:S01]  /*06b0*/  S2R R23, SR_CgaCtaId ;  /* 0x0000000000177919 */ /* 0x000e220000008800 */
[----:B------:R-:W-:-:S02]  /*06c0*/  SHF.L.U32 R16, R2, 0x2, RZ ;  /* 0x0000000202107819 */ /* 0x000fc400000006ff */
[----:B------:R-:W-:Y:S02]  /*06d0*/  MOV R21, 0x400 ;  /* 0x0000040000157802 */ /* 0x000fe40000000f00 */
[----:B------:R-:W-:Y:S02]  /*06e0*/  LEA R20, R31, R16, 0x7 ;  /* 0x000000101f147211 */ /* 0x000fe400078e38ff */
[----:B-1----:R-:W-:-:S04]  /*06f0*/  SHF.L.U32 R11, R2, 0x5, RZ ;  /* 0x00000005020b7819 */ /* 0x002fc800000006ff */
[C---:B0-----:R-:W-:Y:S02]  /*0700*/  LOP3.LUT R7, R11.reuse, 0x1f, R30, 0xf8, !PT ;  /* 0x0000001f0b077812 */ /* 0x041fe400078ef81e */
[C---:B------:R-:W-:Y:S02]  /*0710*/  LOP3.LUT R9, R11.reuse, R22, RZ, 0xfc, !PT ;  /* 0x000000160b097212 */ /* 0x040fe400078efcff */
[C---:B------:R-:W-:Y:S02]  /*0720*/  LOP3.LUT R13, R11.reuse, R17, RZ, 0xfc, !PT ;  /* 0x000000110b0d7212 */ /* 0x040fe400078efcff */
[----:B------:R-:W-:Y:S02]  /*0730*/  LOP3.LUT R11, R11, R24, RZ, 0xfc, !PT ;  /* 0x000000180b0b7212 */ /* 0x000fe400078efcff */
[----:B------:R-:W-:Y:S02]  /*0740*/  LEA R15, R23, R21, 0x18 ;  /* 0x00000015170f7211 */ /* 0x000fe400078ec0ff */
[----:B------:R-:W-:-:S02]  /*0750*/  IADD3 R21, PT, PT, R21, 0x1000, RZ ;  /* 0x0000100015157810 */ /* 0x000fc40007ffe0ff */
[----:B------:R-:W-:Y:S02]  /*0760*/  IADD3 R5, PT, PT, R20, R15, RZ ;  /* 0x0000000f14057210 */ /* 0x000fe40007ffe0ff */
[----:B------:R-:W-:-:S04]  /*0770*/  LEA R20, R23, R21, 0x18 ;  /* 0x0000001517147211 */ /* 0x000fc800078ec0ff */
[-C--:B------:R-:W-:Y:S02]  /*0780*/  LEA R7, R7, R20.reuse, 0x2 ;  /* 0x0000001407077211 */ /* 0x080fe400078e10ff */
[-C--:B------:R-:W-:Y:S02]  /*0790*/  LEA R9, R9, R20.reuse, 0x2 ;  /* 0x0000001409097211 */ /* 0x080fe400078e10ff */
[-C--:B------:R-:W-:Y:S02]  /*07a0*/  LEA R13, R13, R20.reuse, 0x2 ;  /* 0x000000140d0d7211 */ /* 0x080fe400078e10ff */
[-C--:B------:R-:W-:Y:S01]  /*07b0*/  LEA R11, R11, R20.reuse, 0x2 ;  /* 0x000000140b0b7211 */ /* 0x080fe200078e10ff */
[----:B------:R-:W-:Y:S05]  /*07c0*/  WARPSYNC.ALL ;  /* 0x0000000000007948 */ /* 0x000fea0003800000 */
[----:B--2---:R-:W-:Y:S04]  /*07d0*/  STS [R5], R0 ;  /* 0x0000000005007388 */ /* 0x004fe80000000800 */
[----:B----4-:R0:W-:Y:S04]  /*07e0*/  STS [R5+0x80], R3 ;  /* 0x0000800305007388 */ /* 0x0101e80000000800 */
[----:B-----5:R-:W-:Y:S04]  /*07f0*/  STS [R5+0x100], R14 ;  /* 0x0001000e05007388 */ /* 0x020fe80000000800 */
[----:B------:R-:W-:Y:S04]  /*0800*/  STS [R5+0x180], R4 ;  /* 0x0001800405007388 */ /* 0x000fe80000000800 */
[----:B---3--:R-:W-:Y:S04]  /*0810*/  STS [R7], R12 ;  /* 0x0000000c07007388 */ /* 0x008fe80000000800 */
[----:B------:R-:W-:Y:S04]  /*0820*/  STS [R9], R10 ;  /* 0x0000000a09007388 */ /* 0x000fe80000000800 */
[----:B------:R-:W-:Y:S04]  /*0830*/  STS [R13], R8 ;  /* 0x000000080d007388 */ /* 0x000fe80000000800 */
[----:B------:R-:W-:Y:S01]  /*0840*/  STS [R11], R6 ;  /* 0x000000060b007388 */ /* 0x000fe20000000800 */
[----:B------:R-:W-:Y:S01]  /*0850*/  BAR.SYNC.DEFER_BLOCKING 0x0 ;  /* 0x0000000000007b1d */ /* 0x000fe20000010000 */
[----:B0-----:R-:W-:Y:S01]  /*0860*/  IADD3 R3, PT, PT, R16, R15, RZ ;  /* 0x0000000f10037210 */ /* 0x001fe20007ffe0ff */
[----:B------:R-:W-:Y:S01]  /*0870*/  UIADD3 UR36, UP0, UPT, UR36, 0x80, URZ ;  /* 0x0000008024247890 */ /* 0x000fe2000ff1e0ff */
[----:B------:R-:W-:Y:S01]  /*0880*/  LEA R0, R31, R20, 0x2 ;  /* 0x000000141f007211 */ /* 0x000fe200078e10ff */
[----:B------:R-:W-:-:S02]  /*0890*/  UIADD3 UR40, UPT, UPT, UR40, 0x20, URZ ;  /* 0x0000002028287890 */ /* 0x000fc4000fffe0ff */
[----:B------:R-:W-:Y:S02]  /*08a0*/  UIADD3.X UR37, UPT, UPT, URZ, UR37, URZ, UP0, !UPT ;  /* 0x00000025ff257290 */ /* 0x000fe400087fe4ff */
[----:B------:R-:W-:Y:S01]  /*08b0*/  UISETP.GE.AND UP0, UPT, UR40, UR55, UPT ;  /* 0x000000372800728c */ /* 0x000fe2000bf06270 */
[----:B------:R-:W-:Y:S04]  /*08c0*/  LDS R21, [R3] ;  /* 0x0000000003157984 */ /* 0x000fe80000000800 */
[----:B------:R-:W0:Y:S04]  /*08d0*/  LDS.128 R4, [R0] ;  /* 0x0000000000047984 */ /* 0x000e280000000c00 */
[----:B------:R-:W-:Y:S04]  /*08e0*/  LDS R20, [R3+0x80] ;  /* 0x0000800003147984 */ /* 0x000fe80000000800 */
[----:B------:R-:W1:Y:S04]  /*08f0*/  LDS.128 R8, [R0+0x80] ;  /* 0x0000800000087984 */ /* 0x000e680000000c00 */
[----:B------:R-:W-:Y:S04]  /*0900*/  LDS R16, [R3+0x100] ;  /* 0x0001000003107984 */ /* 0x000fe80000000800 */
[----:B------:R-:W2:Y:S01]  /*0910*/  LDS.128 R12, [R0+0x100] ;  /* 0x00010000000c7984 */ /* 0x000ea20000000c00 */
[C---:B0-----:R-:W-:Y:S01]  /*0920*/  FFMA R37, R21.reuse, R4, R37 ;  /* 0x0000000415257223 */ /* 0x041fe20000000025 */
[C---:B------:R-:W-:Y:S01]  /*0930*/  FFMA R34, R21.reuse, R5, R34 ;  /* 0x0000000515227223 */ /* 0x040fe20000000022 */
[C---:B------:R-:W-:Y:S01]  /*0940*/  FFMA R35, R21.reuse, R6, R35 ;  /* 0x0000000615237223 */ /* 0x040fe20000000023 */
[----:B------:R-:W-:-:S02]  /*0950*/  FFMA R36, R21, R7, R36 ;  /* 0x0000000715247223 */ /* 0x000fc40000000024 */
[----:B------:R-:W-:Y:S01]  /*0960*/  LDS R21, [R3+0x180] ;  /* 0x0001800003157984 */ /* 0x000fe20000000800 */
[----:B-1----:R-:W-:-:S03]  /*0970*/  FFMA R37, R20, R8, R37 ;  /* 0x0000000814257223 */ /* 0x002fc60000000025 */
[----:B------:R-:W0:Y:S01]  /*0980*/  LDS.128 R4, [R0+0x180] ;  /* 0x0001800000047984 */ /* 0x000e220000000c00 */
[C---:B------:R-:W-:Y:S01]  /*0990*/  FFMA R34, R20.reuse, R9, R34 ;  /* 0x0000000914227223 */ /* 0x040fe20000000022 */
[C---:B------:R-:W-:Y:S01]  /*09a0*/  FFMA R35, R20.reuse, R10, R35 ;  /* 0x0000000a14237223 */ /* 0x040fe20000000023 */
[----:B------:R-:W-:Y:S02]  /*09b0*/  FFMA R36, R20, R11, R36 ;  /* 0x0000000b14247223 */ /* 0x000fe40000000024 */
[----:B------:R-:W-:Y:S01]  /*09c0*/  LDS R20, [R3+0x200] ;  /* 0x0002000003147984 */ /* 0x000fe20000000800 */
[C---:B--2---:R-:W-:Y:S01]  /*09d0*/  FFMA R12, R16.reuse, R12, R37 ;  /* 0x0000000c100c7223 */ /* 0x044fe20000000025 */
[C---:B------:R-:W-:Y:S02]  /*09e0*/  FFMA R34, R16.reuse, R13, R34 ;  /* 0x0000000d10227223 */ /* 0x040fe40000000022 */
[----:B------:R-:W1:Y:S01]  /*09f0*/  LDS.128 R8, [R0+0x200] ;  /* 0x0002000000087984 */ /* 0x000e620000000c00 */
[C---:B------:R-:W-:Y:S01]  /*0a00*/  FFMA R35, R16.reuse, R14, R35 ;  /* 0x0000000e10237223 */ /* 0x040fe20000000023 */
[----:B------:R-:W-:-:S02]  /*0a10*/  FFMA R36, R16, R15, R36 ;  /* 0x0000000f10247223 */ /* 0x000fc40000000024 */
[----:B------:R-:W-:Y:S01]  /*0a20*/  LDS R16, [R3+0x280] ;  /* 0x0002800003107984 */ /* 0x000fe20000000800 */
[C---:B0-----:R-:W-:Y:S01]  /*0a30*/  FFMA R23, R21.reuse, R4, R12 ;  /* 0x0000000415177223 */ /* 0x041fe2000000000c */
[C---:B------:R-:W-:Y:S02]  /*0a40*/  FFMA R34, R21.reuse, R5, R34 ;  /* 0x0000000515227223 */ /* 0x040fe40000000022 */
[----:B------:R-:W0:Y:S01]  /*0a50*/  LDS.128 R12, [R0+0x280] ;  /* 0x00028000000c7984 */ /* 0x000e220000000c00 */
[C---:B------:R-:W-:Y:S01]  /*0a60*/  FFMA R35, R21.reuse, R6, R35 ;  /* 0x0000000615237223 */ /* 0x040fe20000000023 */
[----:B------:R-:W-:Y:S02]  /*0a70*/  FFMA R36, R21, R7, R36 ;  /* 0x0000000715247223 */ /* 0x000fe40000000024 */
[----:B------:R-:W-:Y:S01]  /*0a80*/  LDS R21, [R3+0x300] ;  /* 0x0003000003157984 */ /* 0x000fe20000000800 */
[----:B-1----:R-:W-:-:S03]  /*0a90*/  FFMA R23, R20, R8, R23 ;  /* 0x0000000814177223 */ /* 0x002fc60000000017 */
[----:B------:R-:W1:Y:S01]  /*0aa0*/  LDS.128 R4, [R0+0x300] ;  /* 0x0003000000047984 */ /* 0x000e620000000c00 */
[C---:B------:R-:W-:Y:S01]  /*0ab0*/  FFMA R34, R20.reuse, R9, R34 ;  /* 0x0000000914227223 */ /* 0x040fe20000000022 */
[C---:B------:R-:W-:Y:S01]  /*0ac0*/  FFMA R35, R20.reuse, R10, R35 ;  /* 0x0000000a14237223 */ /* 0x040fe20000000023 */
[----:B------:R-:W-:Y:S02]  /*0ad0*/  FFMA R36, R20, R11, R36 ;  /* 0x0000000b14247223 */ /* 0x000fe40000000024 */
[----:B------:R-:W-:Y:S04]  /*0ae0*/  LDS R20, [R3+0x380] ;  /* 0x0003800003147984 */ /* 0x000fe80000000800 */
[----:B------:R-:W2:Y:S01]  /*0af0*/  LDS.128 R8, [R0+0x380] ;  /* 0x0003800000087984 */ /* 0x000ea20000000c00 */
[C---:B0-----:R-:W-:Y:S01]  /*0b00*/  FFMA R12, R16.reuse, R12, R23 ;  /* 0x0000000c100c7223 */ /* 0x041fe20000000017 */
[C---:B------:R-:W-:Y:S01]  /*0b10*/  FFMA R34, R16.reuse, R13, R34 ;  /* 0x0000000d10227223 */ /* 0x040fe20000000022 */
[C---:B------:R-:W-:Y:S01]  /*0b20*/  FFMA R35, R16.reuse, R14, R35 ;  /* 0x0000000e10237223 */ /* 0x040fe20000000023 */
[----:B------:R-:W-:-:S02]  /*0b30*/  FFMA R36, R16, R15, R36 ;  /* 0x0000000f10247223 */ /* 0x000fc40000000024 */
[----:B------:R-:W-:Y:S01]  /*0b40*/  LDS R16, [R3+0x400] ;  /* 0x0004000003107984 */ /* 0x000fe20000000800 */
[C---:B-1----:R-:W-:Y:S01]  /*0b50*/  FFMA R23, R21.reuse, R4, R12 ;  /* 0x0000000415177223 */ /* 0x042fe2000000000c */
[C---:B------:R-:W-:Y:S02]  /*0b60*/  FFMA R34, R21.reuse, R5, R34 ;  /* 0x0000000515227223 */ /* 0x040fe40000000022 */
[----:B------:R-:W0:Y:S01]  /*0b70*/  LDS.128 R12, [R0+0x400] ;  /* 0x00040000000c7984 */ /* 0x000e220000000c00 */
[C---:B------:R-:W-:Y:S01]  /*0b80*/  FFMA R35, R21.reuse, R6, R35 ;  /* 0x0000000615237223 */ /* 0x040fe20000000023 */
[----:B------:R-:W-:Y:S02]  /*0b90*/  FFMA R36, R21, R7, R36 ;  /* 0x0000000715247223 */ /* 0x000fe40000000024 */
[----:B------:R-:W-:Y:S01]  /*0ba0*/  LDS R21, [R3+0x480] ;  /* 0x0004800003157984 */ /* 0x000fe20000000800 */
[----:B--2---:R-:W-:-:S03]  /*0bb0*/  FFMA R23, R20, R8, R23 ;  /* 0x0000000814177223 */ /* 0x004fc60000000017 */
        /* <DEDUP_REMOVED lines=135> */
[----:B------:R-:W-:Y:S01]  /*1430*/  FFMA R20, R16, R15, R20 ;  /* 0x0000000f10147223 */ /* 0x000fe20000000014 */
[----:B------:R-:W-:Y:S01]  /*1440*/  MOV R13, UR54 ;  /* 0x00000036000d7c02 */ /* 0x000fe20008000f00 */
[C---:B-1----:R-:W-:Y:S01]  /*1450*/  FFMA R37, R21.reuse, R4, R12 ;  /* 0x0000000415257223 */ /* 0x042fe2000000000c */
[C---:B------:R-:W-:Y:S01]  /*1460*/  FFMA R34, R21.reuse, R5, R34 ;  /* 0x0000000515227223 */ /* 0x040fe20000000022 */
[C---:B------:R-:W-:Y:S01]  /*1470*/  FFMA R25, R21.reuse, R6, R25 ;  /* 0x0000000615197223 */ /* 0x040fe20000000019 */
[----:B------:R-:W-:Y:S01]  /*1480*/  FFMA R20, R21, R7, R20 ;  /* 0x0000000715147223 */ /* 0x000fe20000000014 */
[----:B------:R-:W-:-:S04]  /*1490*/  IMAD.WIDE R32, R13, 0x4, R32 ;  /* 0x000000040d207825 */ /* 0x000fc800078e0220 */
[C---:B--2---:R-:W-:Y:S01]  /*14a0*/  FFMA R37, R36.reuse, R8, R37 ;  /* 0x0000000824257223 */ /* 0x044fe20000000025 */
[C---:B------:R-:W-:Y:S01]  /*14b0*/  FFMA R34, R36.reuse, R9, R34 ;  /* 0x0000000924227223 */ /* 0x040fe20000000022 */
[C---:B------:R-:W-:Y:S01]  /*14c0*/  FFMA R35, R36.reuse, R10, R25 ;  /* 0x0000000a24237223 */ /* 0x040fe20000000019 */
[----:B------:R-:W-:Y:S01]  /*14d0*/  FFMA R36, R36, R11, R20 ;  /* 0x0000000b24247223 */ /* 0x000fe20000000014 */
[----:B------:R-:W-:Y:S06]  /*14e0*/  BAR.SYNC.DEFER_BLOCKING 0x0 ;  /* 0x0000000000007b1d */ /* 0x000fec0000010000 */
[----:B------:R-:W-:Y:S05]  /*14f0*/  BRA.U !UP0, `(.L_x_2) ;  /* 0xffffffed08ac7547 */ /* 0x000fea000b83ffff */
.L_x_0:
[----:B------:R-:W0:Y:S01]  /*1500*/  LDCU UR8, c[0x0][0x380] ;  /* 0x00007000ff0877ac */ /* 0x000e220008000800 */
[----:B------:R-:W1:Y:S01]  /*1510*/  LDCU.64 UR6, c[0x0][0x3a8] ;  /* 0x00007500ff0677ac */ /* 0x000e620008000a00 */
[----:B------:R-:W-:Y:S02]  /*1520*/  USHF.L.U32 UR4, UR51, 0x5, URZ ;  /* 0x0000000533047899 */ /* 0x000fe400080006ff */
[----:B------:R-:W-:-:S04]  /*1530*/  USHF.L.U32 UR5, UR52, 0x5, URZ ;  /* 0x0000000534057899 */ /* 0x000fc800080006ff */
[----:B0-----:R-:W-:Y:S02]  /*1540*/  UIMAD UR4, UR5, UR8, UR4 ;  /* 0x00000008050472a4 */ /* 0x001fe4000f8e0204 */
[----:B------:R-:W-:-:S05]  /*1550*/  IMAD R2, R31, UR8, R2 ;  /* 0x000000081f027c24 */ /* 0x000fca000f8e0202 */
[----:B------:R-:W0:Y:S01]  /*1560*/  LDCU UR5, c[0x0][0x38c] ;  /* 0x00007180ff0577ac */ /* 0x000e220008000800 */
[----:B------:R-:W-:Y:S02]  /*1570*/  SHF.R.S32.HI R0, RZ, 0x1f, R2 ;  /* 0x0000001fff007819 */ /* 0x000fe40000011402 */
[----:B------:R-:W-:Y:S02]  /*1580*/  IADD3 R3, P0, PT, R2, UR4, RZ ;  /* 0x0000000402037c10 */ /* 0x000fe4000ff1e0ff */
[----:B------:R-:W-:Y:S01]  /*1590*/  MOV R5, UR4 ;  /* 0x0000000400057c02 */ /* 0x000fe20008000f00 */
[----:B------:R-:W2:Y:S03]  /*15a0*/  LDCU UR4, c[0x0][0x3a0] ;  /* 0x00007400ff0477ac */ /* 0x000ea60008000800 */
[----:B------:R-:W-:Y:S02]  /*15b0*/  LEA.HI.X.SX32 R0, R5, R0, 0x1, P0 ;  /* 0x0000000005007211 */ /* 0x000fe400000f0eff */
[----:B-1----:R-:W-:-:S04]  /*15c0*/  LEA R2, P0, R3, UR6, 0x2 ;  /* 0x0000000603027c11 */ /* 0x002fc8000f8010ff */
[----:B------:R-:W-:-:S05]  /*15d0*/  LEA.HI.X R3, R3, UR7, R0, 0x2, P0 ;  /* 0x0000000703037c11 */ /* 0x000fca00080f1400 */
[----:B------:R-:W2:Y:S01]  /*15e0*/  LDG.E R0, desc[UR38][R2.64] ;  /* 0x0000002602007981 */ /* 0x000ea2000c1e1900 */
[----:B------:R-:W-:-:S05]  /*15f0*/  MOV R5, UR8 ;  /* 0x0000000800057c02 */ /* 0x000fca0008000f00 */
[----:B------:R-:W-:-:S04]  /*1600*/  IMAD.WIDE R4, R5, 0x4, R2 ;  /* 0x0000000405047825 */ /* 0x000fc800078e0202 */
[----:B--2---:R-:W-:-:S04]  /*1610*/  FMUL R0, R0, UR4 ;  /* 0x0000000400007c20 */ /* 0x004fc80008400000 */
[----:B0-----:R-:W-:-:S05]  /*1620*/  FFMA R37, R37, UR5, R0 ;  /* 0x0000000525257c23 */ /* 0x001fca0008000000 */
[----:B------:R0:W-:Y:S04]  /*1630*/  STG.E desc[UR38][R2.64], R37 ;  /* 0x0000002502007986 */ /* 0x0001e8000c101926 */
[----:B------:R-:W2:Y:S01]  /*1640*/  LDG.E R0, desc[UR38][R4.64] ;  /* 0x0000002604007981 */ /* 0x000ea2000c1e1900 */
[----:B------:R-:W-:Y:S01]  /*1650*/  MOV R11, UR8 ;  /* 0x00000008000b7c02 */ /* 0x000fe20008000f00 */
[----:B--2---:R-:W-:-:S04]  /*1660*/  FMUL R7, R0, UR4 ;  /* 0x0000000400077c20 */ /* 0x004fc80008400000 */
[----:B------:R-:W-:Y:S01]  /*1670*/  FFMA R9, R34, UR5, R7 ;  /* 0x0000000522097c23 */ /* 0x000fe20008000007 */
[----:B------:R-:W-:-:S04]  /*1680*/  IMAD.WIDE R6, R11, 0x4, R4 ;  /* 0x000000040b067825 */ /* 0x000fc800078e0204 */
[----:B------:R-:W-:Y:S04]  /*1690*/  STG.E desc[UR38][R4.64], R9 ;  /* 0x0000000904007986 */ /* 0x000fe8000c101926 */
[----:B------:R-:W2:Y:S01]  /*16a0*/  LDG.E R0, desc[UR38][R6.64] ;  /* 0x0000002606007981 */ /* 0x000ea2000c1e1900 */
[----:B0-----:R-:W-:-:S04]  /*16b0*/  IMAD.WIDE R2, R11, 0x4, R6 ;  /* 0x000000040b027825 */ /* 0x001fc800078e0206 */
[----:B--2---:R-:W-:-:S04]  /*16c0*/  FMUL R0, R0, UR4 ;  /* 0x0000000400007c20 */ /* 0x004fc80008400000 */
[----:B------:R-:W-:-:S05]  /*16d0*/  FFMA R35, R35, UR5, R0 ;  /* 0x0000000523237c23 */ /* 0x000fca0008000000 */
[----:B------:R-:W-:Y:S04]  /*16e0*/  STG.E desc[UR38][R6.64], R35 ;  /* 0x0000002306007986 */ /* 0x000fe8000c101926 */
[----:B------:R-:W2:Y:S02]  /*16f0*/  LDG.E R0, desc[UR38][R2.64] ;  /* 0x0000002602007981 */ /* 0x000ea4000c1e1900 */
[----:B--2---:R-:W-:-:S04]  /*1700*/  FMUL R11, R0, UR4 ;  /* 0x00000004000b7c20 */ /* 0x004fc80008400000 */
[----:B------:R-:W-:-:S05]  /*1710*/  FFMA R11, R36, UR5, R11 ;  /* 0x00000005240b7c23 */ /* 0x000fca000800000b */
[----:B------:R-:W-:Y:S01]  /*1720*/  STG.E desc[UR38][R2.64], R11 ;  /* 0x0000000b02007986 */ /* 0x000fe2000c101926 */
[----:B------:R-:W-:Y:S05]  /*1730*/  EXIT ;  /* 0x000000000000794d */ /* 0x000fea0003800000 */
.L_x_3:
[----:B------:R-:W-:-:S00]  /*1740*/  BRA `(.L_x_3) ;  /* 0xfffffffc00fc7947 */ /* 0x000fc0000383ffff */
[----:B------:R-:W-:-:S00]  /*1750*/  NOP ;  /* 0x0000000000007918 */ /* 0x000fc00000000000 */
        /* <DEDUP_REMOVED lines=10> */
.L_x_16:


//--------------------- .text._Z18mysgemm_v5_ano_proiiifPKfS0_fPf --------------------------
	.section	.text._Z18mysgemm_v5_ano_proiiifPKfS0_fPf,"ax",@progbits
	.align	128
        .global         _Z18mysgemm_v5_ano_proiiifPKfS0_fPf
        .type           _Z18mysgemm_v5_ano_proiiifPKfS0_fPf,@function
        .size           _Z18mysgemm_v5_ano_proiiifPKfS0_fPf,(.L_x_17 - _Z18mysgemm_v5_ano_proiiifPKfS0_fPf)
        .other          _Z18mysgemm_v5_ano_proiiifPKfS0_fPf,@"STO_CUDA_ENTRY STV_DEFAULT"
_Z18mysgemm_v5_ano_proiiifPKfS0_fPf:
.text._Z18mysgemm_v5_ano_proiiifPKfS0_fPf:
[----:B------:R-:W-:Y:S01]  /*0000*/  LDC R1, c[0x0][0x37c] ;  /* 0x0000df00ff017b82 */ /* 0x000fe20000000800 */
[----:B------:R-:W0:Y:S01]  /*0010*/  S2R R16, SR_TID.X ;  /* 0x0000000000107919 */ /* 0x000e220000002100 */
[----:B------:R-:W1:Y:S06]  /*0020*/  LDCU UR23, c[0x0][0x388] ;  /* 0x00007100ff1777ac */ /* 0x000e6c0008000800 */
[----:B------:R-:W2:Y:S01]  /*0030*/  S2UR UR14, SR_CTAID.X ;  /* 0x00000000000e79c3 */ /* 0x000ea20000002500 */
[----:B------:R-:W-:Y:S01]  /*0040*/  HFMA2 R26, -RZ, RZ, 0, 0 ;  /* 0x00000000ff1a7431 */ /* 0x000fe200000001ff */
[----:B------:R-:W-:Y:S01]  /*0050*/  MOV R23, RZ ;  /* 0x000000ff00177202 */ /* 0x000fe20000000f00 */
[----:B------:R-:W-:Y:S01]  /*0060*/  HFMA2 R24, -RZ, RZ, 0, 0 ;  /* 0x00000000ff187431 */ /* 0x000fe200000001ff */
[----:B------:R-:W-:Y:S01]  /*0070*/  MOV R9, RZ ;  /* 0x000000ff00097202 */ /* 0x000fe20000000f00 */
[----:B------:R-:W3:Y:S03]  /*0080*/  LDCU.64 UR20, c[0x0][0x358] ;  /* 0x00006b00ff1477ac */ /* 0x000ee60008000a00 */
[----:B------:R-:W4:Y:S01]  /*0090*/  S2UR UR15, SR_CTAID.Y ;  /* 0x00000000000f79c3 */ /* 0x000f220000002600 */
[----:B-1----:R-:W-:-:S02]  /*00a0*/  UISETP.GE.AND UP0, UPT, UR23, 0x1, UPT ;  /* 0x000000011700788c */ /* 0x002fc4000bf06270 */
[----:B--2---:R-:W-:Y:S01]  /*00b0*/  USHF.L.U32 UR14, UR14, 0x5, URZ ;  /* 0x000000050e0e7899 */ /* 0x004fe200080006ff */
[----:B0-----:R-:W-:Y:S02]  /*00c0*/  SHF.R.U32.HI R3, RZ, 0x3, R16 ;  /* 0x00000003ff037819 */ /* 0x001fe40000011610 */
[----:B------:R-:W-:Y:S01]  /*00d0*/  LOP3.LUT R16, R16, 0x1f, RZ, 0xc0, !PT ;  /* 0x0000001f10107812 */ /* 0x000fe200078ec0ff */
[----:B----4-:R-:W-:Y:S01]  /*00e0*/  USHF.L.U32 UR15, UR15, 0x5, URZ ;  /* 0x000000050f0f7899 */ /* 0x010fe200080006ff */
[----:B------:R-:W-:Y:S02]  /*00f0*/  LOP3.LUT R3, R3, 0x1c, RZ, 0xc0, !PT ;  /* 0x0000001c03037812 */ /* 0x000fe400078ec0ff */
[----:B---3--:R-:W-:Y:S09]  /*0100*/  BRA.U !UP0, `(.L_x_4) ;  /* 0x00000011083c7547 */ /* 0x008ff2000b800000 */
[----:B------:R-:W0:Y:S01]  /*0110*/  LDCU.64 UR12, c[0x0][0x398] ;  /* 0x00007300ff0c77ac */ /* 0x000e220008000a00 */
[----:B------:R-:W-:Y:S02]  /*0120*/  MOV R9, RZ ;  /* 0x000000ff00097202 */ /* 0x000fe40000000f00 */
[----:B------:R-:W-:Y:S01]  /*0130*/  MOV R24, RZ ;  /* 0x000000ff00187202 */ /* 0x000fe20000000f00 */
[----:B------:R-:W1:Y:S01]  /*0140*/  LDCU UR24, c[0x0][0x380] ;  /* 0x00007000ff1877ac */ /* 0x000e620008000800 */
[----:B------:R-:W-:Y:S02]  /*0150*/  MOV R23, RZ ;  /* 0x000000ff00177202 */ /* 0x000fe40000000f00 */
[----:B------:R-:W-:Y:S01]  /*0160*/  MOV R26, RZ ;  /* 0x000000ff001a7202 */ /* 0x000fe20000000f00 */
[----:B------:R-:W2:Y:S01]  /*0170*/  LDCU.64 UR18, c[0x0][0x390] ;  /* 0x00007200ff1277ac */ /* 0x000ea20008000a00 */
[----:B------:R-:W-:Y:S02]  /*0180*/  UIMAD UR16, UR15, UR23, URZ ;  /* 0x000000170f1072a4 */ /* 0x000fe4000f8e02ff */
[----:B------:R-:W-:-:S02]  /*0190*/  UIMAD.WIDE UR4, UR14, 0x4, URZ ;  /* 0x000000040e0478a5 */ /* 0x000fc4000f8e02ff */
[----:B0-----:R-:W-:Y:S02]  /*01a0*/  UIMAD.WIDE UR12, UR16, 0x4, UR12 ;  /* 0x00000004100c78a5 */ /* 0x001fe4000f8e020c */
[----:B-1----:R-:W-:Y:S02]  /*01b0*/  UIMAD.WIDE UR6, UR24, 0x4, UR4 ;  /* 0x00000004180678a5 */ /* 0x002fe4000f8e0204 */
[----:B------:R-:W-:Y:S01]  /*01c0*/  IMAD R20, R3, UR24, R16 ;  /* 0x0000001803147c24 */ /* 0x000fe2000f8e0210 */
[----:B------:R-:W-:Y:S01]  /*01d0*/  UIMAD.WIDE UR8, UR24, 0x8, UR4 ;  /* 0x00000008180878a5 */ /* 0x000fe2000f8e0204 */
[----:B------:R-:W-:Y:S01]  /*01e0*/  MOV R5, UR13 ;  /* 0x0000000d00057c02 */ /* 0x000fe20008000f00 */
[----:B------:R-:W-:Y:S01]  /*01f0*/  UIMAD.WIDE UR10, UR24, 0xc, UR4 ;  /* 0x0000000c180a78a5 */ /* 0x000fe2000f8e0204 */
[----:B------:R-:W-:Y:S01]  /*0200*/  MOV R19, UR13 ;  /* 0x0000000d00137c02 */ /* 0x000fe20008000f00 */
[----:B--2---:R-:W-:Y:S01]  /*0210*/  UIADD3 UR16, UP3, UPT, UR4, UR18, URZ ;  /* 0x0000001204107290 */ /* 0x004fe2000ff7e0ff */
[----:B------:R-:W-:Y:S01]  /*0220*/  MOV R19, R5 ;  /* 0x0000000500137202 */ /* 0x000fe20000000f00 */
[----:B------:R-:W-:Y:S01]  /*0230*/  UIADD3 UR22, UP0, UPT, UR6, UR18, URZ ;  /* 0x0000001206167290 */ /* 0x000fe2000ff1e0ff */
[----:B------:R-:W-:Y:S01]  /*0240*/  IMAD.WIDE R20, R20, 0x4, RZ ;  /* 0x0000000414147825 */ /* 0x000fe200078e02ff */
[----:B------:R-:W-:Y:S01]  /*0250*/  UIADD3 UR17, UP1, UPT, UR8, UR18, URZ ;  /* 0x0000001208117290 */ /* 0x000fe2000ff3e0ff */
[----:B------:R-:W-:Y:S01]  /*0260*/  MOV R18, UR12 ;  /* 0x0000000c00127c02 */ /* 0x000fe20008000f00 */
[----:B------:R-:W-:Y:S01]  /*0270*/  UIADD3 UR10, UP2, UPT, UR10, UR18, URZ ;  /* 0x000000120a0a7290 */ /* 0x000fe2000ff5e0ff */
[----:B------:R-:W-:Y:S01]  /*0280*/  MOV R4, UR12 ;  /* 0x0000000c00047c02 */ /* 0x000fe20008000f00 */
[----:B------:R-:W-:-:S02]  /*0290*/  UIADD3.X UR8, UPT, UPT, UR5, UR19, URZ, UP3, !UPT ;  /* 0x0000001305087290 */ /* 0x000fc40009ffe4ff */
[----:B------:R-:W-:Y:S02]  /*02a0*/  UIADD3.X UR7, UPT, UPT, UR7, UR19, URZ, UP0, !UPT ;  /* 0x0000001307077290 */ /* 0x000fe400087fe4ff */
[----:B------:R-:W-:Y:S02]  /*02b0*/  UIADD3.X UR9, UPT, UPT, UR9, UR19, URZ, UP1, !UPT ;  /* 0x0000001309097290 */ /* 0x000fe40008ffe4ff */
[----:B------:R-:W-:Y:S02]  /*02c0*/  UIADD3.X UR11, UPT, UPT, UR11, UR19, URZ, UP2, !UPT ;  /* 0x000000130b0b7290 */ /* 0x000fe400097fe4ff */
[----:B------:R-:W-:Y:S01]  /*02d0*/  USHF.L.U32 UR12, UR24, 0x5, URZ ;  /* 0x00000005180c7899 */ /* 0x000fe200080006ff */
[----:B------:R-:W-:-:S11]  /*02e0*/  UMOV UR4, URZ ;  /* 0x000000ff00047c82 */ /* 0x000fd60008000000 */
.L_x_5:
[----:B------:R-:W-:Y:S01]  /*02f0*/  IMAD R5, R3, UR23, R16 ;  /* 0x0000001703057c24 */ /* 0x000fe2000f8e0210 */
[C---:B------:R-:W-:Y:S02]  /*0300*/  IADD3 R28, P1, PT, R20.reuse, UR16, RZ ;  /* 0x00000010141c7c10 */ /* 0x040fe4000ff3e0ff */
[----:B------:R-:W-:Y:S01]  /*0310*/  IADD3 R4, P0, PT, R20, UR22, RZ ;  /* 0x0000001614047c10 */ /* 0x000fe2000ff1e0ff */
[C---:B------:R-:W-:Y:S01]  /*0320*/  IMAD.WIDE.U32 R6, R5.reuse, 0x4, R18 ;  /* 0x0000000405067825 */ /* 0x040fe200078e0012 */
[----:B------:R-:W-:Y:S02]  /*0330*/  IADD3 R13, PT, PT, R5, UR23, RZ ;  /* 0x00000017050d7c10 */ /* 0x000fe4000fffe0ff */
[----:B------:R-:W-:Y:S02]  /*0340*/  IADD3.X R29, PT, PT, R21, UR8, RZ, P1, !PT ;  /* 0x00000008151d7c10 */ /* 0x000fe40008ffe4ff */
[----:B------:R-:W-:Y:S01]  /*0350*/  IADD3 R17, PT, PT, R13, UR23, RZ ;  /* 0x000000170d117c10 */ /* 0x000fe2000fffe0ff */
[----:B------:R0:W2:Y:S01]  /*0360*/  LDG.E R25, desc[UR20][R6.64] ;  /* 0x0000001406197981 */ /* 0x0000a2000c1e1900 */
[----:B------:R-:W-:-:S02]  /*0370*/  IADD3.X R5, PT, PT, R21, UR7, RZ, P0, !PT ;  /* 0x0000000715057c10 */ /* 0x000fc400087fe4ff */
[----:B------:R-:W-:Y:S01]  /*0380*/  IADD3 R0, PT, PT, R17, UR23, RZ ;  /* 0x0000001711007c10 */ /* 0x000fe2000fffe0ff */
[----:B------:R-:W3:Y:S01]  /*0390*/  LDG.E R8, desc[UR20][R28.64] ;  /* 0x000000141c087981 */ /* 0x000ee2000c1e1900 */
[C---:B------:R-:W-:Y:S02]  /*03a0*/  IADD3 R14, P1, PT, R20.reuse, UR17, RZ ;  /* 0x00000011140e7c10 */ /* 0x040fe4000ff3e0ff */
[----:B------:R-:W-:Y:S01]  /*03b0*/  IADD3 R10, P0, PT, R20, UR10, RZ ;  /* 0x0000000a140a7c10 */ /* 0x000fe2000ff1e0ff */
[----:B------:R1:W4:Y:S01]  /*03c0*/  LDG.E R22, desc[UR20][R4.64] ;  /* 0x0000001404167981 */ /* 0x000322000c1e1900 */
[C---:B------:R-:W-:Y:S01]  /*03d0*/  IADD3.X R15, PT, PT, R21.reuse, UR9, RZ, P1, !PT ;  /* 0x00000009150f7c10 */ /* 0x040fe20008ffe4ff */
[----:B0-----:R-:W-:Y:S01]  /*03e0*/  IMAD.WIDE.U32 R6, R0, 0x4, R18 ;  /* 0x0000000400067825 */ /* 0x001fe200078e0012 */
[----:B------:R-:W-:-:S03]  /*03f0*/  IADD3.X R11, PT, PT, R21, UR11, RZ, P0, !PT ;  /* 0x0000000b150b7c10 */ /* 0x000fc600087fe4ff */
[--C-:B------:R-:W-:Y:S01]  /*0400*/  IMAD.WIDE.U32 R12, R13, 0x4, R18.reuse ;  /* 0x000000040d0c7825 */ /* 0x100fe200078e0012 */
[----:B------:R-:W5:Y:S03]  /*0410*/  LDG.E R27, desc[UR20][R14.64] ;  /* 0x000000140e1b7981 */ /* 0x000f66000c1e1900 */
[----:B-1----:R-:W-:Y:S01]  /*0420*/  IMAD.WIDE.U32 R4, R17, 0x4, R18 ;  /* 0x0000000411047825 */ /* 0x002fe200078e0012 */
[----:B------:R0:W2:Y:S04]  /*0430*/  LDG.E R10, desc[UR20][R10.64] ;  /* 0x000000140a0a7981 */ /* 0x0000a8000c1e1900 */
[----:B------:R1:W2:Y:S04]  /*0440*/  LDG.E R28, desc[UR20][R12.64] ;  /* 0x000000140c1c7981 */ /* 0x0002a8000c1e1900 */
[----:B------:R-:W2:Y:S04]  /*0450*/  LDG.E R29, desc[UR20][R4.64] ;  /* 0x00000014041d7981 */ /* 0x000ea8000c1e1900 */
[----:B------:R-:W2:Y:S01]  /*0460*/  LDG.E R7, desc[UR20][R6.64] ;  /* 0x0000001406077981 */ /* 0x000ea2000c1e1900 */
[----:B------:R-:W1:Y:S01]  /*0470*/  S2UR UR6, SR_CgaCtaId ;  /* 0x00000000000679c3 */ /* 0x000e620000008800 */
[----:B------:R-:W-:Y:S01]  /*0480*/  UMOV UR5, 0x400 ;  /* 0x0000040000057882 */ /* 0x000fe20000000000 */
[----:B------:R-:W-:-:S02]  /*0490*/  SHF.L.U32 R0, R16, 0x2, RZ ;  /* 0x0000000210007819 */ /* 0x000fc400000006ff */
[C---:B------:R-:W-:Y:S02]  /*04a0*/  SHF.L.U32 R2, R3.reuse, 0x2, RZ ;  /* 0x0000000203027819 */ /* 0x040fe400000006ff */
[----:B0-----:R-:W-:Y:S02]  /*04b0*/  LEA R11, R3, R0, 0x7 ;  /* 0x00000000030b7211 */ /* 0x001fe400078e38ff */
[----:B-1----:R-:W-:Y:S01]  /*04c0*/  LEA R12, R16, R2, 0x7 ;  /* 0x00000002100c7211 */ /* 0x002fe200078e38ff */
[----:B------:R-:W-:Y:S02]  /*04d0*/  ULEA UR13, UR6, UR5, 0x18 ;  /* 0x00000005060d7291 */ /* 0x000fe4000f8ec0ff */
[----:B------:R-:W-:-:S04]  /*04e0*/  UIADD3 UR5, UPT, UPT, UR5, 0x1000, URZ ;  /* 0x0000100005057890 */ /* 0x000fc8000fffe0ff */
[----:B------:R-:W-:-:S03]  /*04f0*/  ULEA UR5, UR6, UR5, 0x18 ;  /* 0x0000000506057291 */ /* 0x000fc6000f8ec0ff */
[----:B---3--:R-:W-:Y:S04]  /*0500*/  STS [R11+UR13], R8 ;  /* 0x000000080b007988 */ /* 0x008fe8000800080d */
[----:B----4-:R-:W-:Y:S04]  /*0510*/  STS [R11+UR13+0x80], R22 ;  /* 0x000080160b007988 */ /* 0x010fe8000800080d */
[----:B-----5:R-:W-:Y:S04]  /*0520*/  STS [R11+UR13+0x100], R27 ;  /* 0x0001001b0b007988 */ /* 0x020fe8000800080d */
[----:B--2---:R-:W-:Y:S04]  /*0530*/  STS [R11+UR13+0x180], R10 ;  /* 0x0001800a0b007988 */ /* 0x004fe8000800080d */
[----:B------:R-:W-:Y:S04]  /*0540*/  STS [R12+UR5+0x4], R25 ;  /* 0x000004190c007988 */ /* 0x000fe80008000805 */
[----:B------:R-:W-:Y:S04]  /*0550*/  STS.64 [R12+UR5+0x8], R28 ;  /* 0x0000081c0c007988 */ /* 0x000fe80008000a05 */
[----:B------:R-:W-:Y:S01]  /*0560*/  STS [R12+UR5+0x10], R7 ;  /* 0x000010070c007988 */ /* 0x000fe20008000805 */
[----:B------:R-:W-:Y:S06]  /*0570*/  BAR.SYNC.DEFER_BLOCKING 0x0 ;  /* 0x0000000000007b1d */ /* 0x000fec0000010000 */
[----:B------:R-:W-:Y:S04]  /*0580*/  LDS R28, [R0+UR5+0x4] ;  /* 0x00000405001c7984 */ /* 0x000fe80008000800 */
[----:B------:R-:W0:Y:S04]  /*0590*/  LDS.128 R4, [R2+UR13] ;  /* 0x0000000d02047984 */ /* 0x000e280008000c00 */
[----:B------:R-:W-:Y:S04]  /*05a0*/  LDS R17, [R0+UR5+0x84] ;  /* 0x0000840500117984 */ /* 0x000fe80008000800 */
[----:B------:R-:W1:Y:S04]  /*05b0*/  LDS.128 R12, [R2+UR13+0x80] ;  /* 0x0000800d020c7984 */ /* 0x000e680008000c00 */
[----:B------:R-:W-:Y:S01]  /*05c0*/  LDS R22, [R0+UR5+0x104] ;  /* 0x0001040500167984 */ /* 0x000fe20008000800 */
[----:B0-----:R-:W-:-:S03]  /*05d0*/  FFMA R4, R28, R4, R9 ;  /* 0x000000041c047223 */ /* 0x001fc60000000009 */
[----:B------:R-:W0:Y:S01]  /*05e0*/  LDS.128 R8, [R2+UR13+0x100] ;  /* 0x0001000d02087984 */ /* 0x000e220008000c00 */
[C---:B------:R-:W-:Y:S01]  /*05f0*/  FFMA R24, R28.reuse, R5, R24 ;  /* 0x000000051c187223 */ /* 0x040fe20000000018 */
[C---:B------:R-:W-:Y:S01]  /*0600*/  FFMA R25, R28.reuse, R6, R23 ;  /* 0x000000061c197223 */ /* 0x040fe20000000017 */
[----:B------:R-:W-:Y:S01]  /*0610*/  FFMA R26, R28, R7, R26 ;  /* 0x000000071c1a7223 */ /* 0x000fe2000000001a */
[----:B------:R-:W-:Y:S01]  /*0620*/  LDS R23, [R0+UR5+0x184] ;  /* 0x0001840500177984 */ /* 0x000fe20008000800 */
[----:B-1----:R-:W-:-:S03]  /*0630*/  FFMA R27, R17, R12, R4 ;  /* 0x0000000c111b7223 */ /* 0x002fc60000000004 */
[----:B------:R-:W1:Y:S01]  /*0640*/  LDS.128 R4, [R2+UR13+0x180] ;  /* 0x0001800d02047984 */ /* 0x000e620008000c00 */
[C---:B------:R-:W-:Y:S01]  /*0650*/  FFMA R24, R17.reuse, R13, R24 ;  /* 0x0000000d11187223 */ /* 0x040fe20000000018 */
[C---:B------:R-:W-:Y:S01]  /*0660*/  FFMA R25, R17.reuse, R14, R25 ;  /* 0x0000000e11197223 */ /* 0x040fe20000000019 */
[----:B------:R-:W-:Y:S02]  /*0670*/  FFMA R26, R17, R15, R26 ;  /* 0x0000000f111a7223 */ /* 0x000fe4000000001a */
[----:B------:R-:W-:Y:S04]  /*0680*/  LDS R17, [R0+UR5+0x204] ;  /* 0x0002040500117984 */ /* 0x000fe80008000800 */
[----:B------:R-:W2:Y:S01]  /*0690*/  LDS.128 R12, [R2+UR13+0x200] ;  /* 0x0002000d020c7984 */ /* 0x000ea20008000c00 */
[C---:B0-----:R-:W-:Y:S01]  /*06a0*/  FFMA R8, R22.reuse, R8, R27 ;  /* 0x0000000816087223 */ /* 0x041fe2000000001b */
[C---:B------:R-:W-:Y:S01]  /*06b0*/  FFMA R24, R22.reuse, R9, R24 ;  /* 0x0000000916187223 */ /* 0x040fe20000000018 */
[C---:B------:R-:W-:Y:S01]  /*06c0*/  FFMA R25, R22.reuse, R10, R25 ;  /* 0x0000000a16197223 */ /* 0x040fe20000000019 */
[----:B------:R-:W-:-:S02]  /*06d0*/  FFMA R26, R22, R11, R26 ;  /* 0x0000000b161a7223 */ /* 0x000fc4000000001a */
[----:B------:R-:W-:Y:S01]  /*06e0*/  LDS R22, [R0+UR5+0x284] ;  /* 0x0002840500167984 */ /* 0x000fe20008000800 */
[----:B-1----:R-:W-:-:S03]  /*06f0*/  FFMA R4, R23, R4, R8 ;  /* 0x0000000417047223 */ /* 0x002fc60000000008 */
[----:B------:R-:W0:Y:S01]  /*0700*/  LDS.128 R8, [R2+UR13+0x280] ;  /* 0x0002800d02087984 */ /* 0x000e220008000c00 */
[C---:B------:R-:W-:Y:S01]  /*0710*/  FFMA R24, R23.reuse, R5, R24 ;  /* 0x0000000517187223 */ /* 0x040fe20000000018 */
[C---:B------:R-:W-:Y:S01]  /*0720*/  FFMA R25, R23.reuse, R6, R25 ;  /* 0x0000000617197223 */ /* 0x040fe20000000019 */
[----:B------:R-:W-:Y:S02]  /*0730*/  FFMA R26, R23, R7, R26 ;  /* 0x00000007171a7223 */ /* 0x000fe4000000001a */
[----:B------:R-:W-:Y:S01]  /*0740*/  LDS R23, [R0+UR5+0x304] ;  /* 0x0003040500177984 */ /* 0x000fe20008000800 */
[----:B--2---:R-:W-:-:S03]  /*0750*/  FFMA R27, R17, R12, R4 ;  /* 0x0000000c111b7223 */ /* 0x004fc60000000004 */
        /* <DEDUP_REMOVED lines=137> */
[C---:B-1----:R-:W-:Y:S01]  /*0ff0*/  FFMA R4, R23.reuse, R4, R8 ;  /* 0x0000000417047223 */ /* 0x042fe20000000008 */
[C---:B------:R-:W-:Y:S02]  /*1000*/  FFMA R24, R23.reuse, R5, R24 ;  /* 0x0000000517187223 */ /* 0x040fe40000000018 */
[----:B------:R-:W0:Y:S01]  /*1010*/  LDS.128 R8, [R2+UR13+0xe80] ;  /* 0x000e800d02087984 */ /* 0x000e220008000c00 */
[C---:B------:R-:W-:Y:S01]  /*1020*/  FFMA R25, R23.reuse, R6, R25 ;  /* 0x0000000617197223 */ /* 0x040fe20000000019 */
[----:B------:R-:W-:Y:S01]  /*1030*/  FFMA R26, R23, R7, R26 ;  /* 0x00000007171a7223 */ /* 0x000fe2000000001a */
[C---:B--2---:R-:W-:Y:S01]  /*1040*/  FFMA R27, R17.reuse, R12, R4 ;  /* 0x0000000c111b7223 */ /* 0x044fe20000000004 */
[C---:B------:R-:W-:Y:S01]  /*1050*/  FFMA R23, R17.reuse, R13, R24 ;  /* 0x0000000d11177223 */ /* 0x040fe20000000018 */
[----:B------:R-:W-:Y:S01]  /*1060*/  LDS.128 R4, [R2+UR13+0xf00] ;  /* 0x000f000d02047984 */ /* 0x000fe20008000c00 */
[----:B------:R-:W-:-:S03]  /*1070*/  FFMA R25, R17, R14, R25 ;  /* 0x0000000e11197223 */ /* 0x000fc60000000019 */
[----:B------:R-:W1:Y:S01]  /*1080*/  LDS R24, [R0+UR5+0xf04] ;  /* 0x000f040500187984 */ /* 0x000e620008000800 */
[----:B------:R-:W-:-:S03]  /*1090*/  FFMA R26, R17, R15, R26 ;  /* 0x0000000f111a7223 */ /* 0x000fc6000000001a */
[----:B------:R-:W-:Y:S04]  /*10a0*/  LDS R17, [R0+UR5+0xf84] ;  /* 0x000f840500117984 */ /* 0x000fe80008000800 */
[----:B------:R-:W2:Y:S01]  /*10b0*/  LDS.128 R12, [R2+UR13+0xf80] ;  /* 0x000f800d020c7984 */ /* 0x000ea20008000c00 */
[----:B------:R-:W-:-:S04]  /*10c0*/  UIADD3 UR4, UPT, UPT, UR4, 0x20, URZ ;  /* 0x0000002004047890 */ /* 0x000fc8000fffe0ff */
[----:B------:R-:W-:Y:S01]  /*10d0*/  UISETP.GE.AND UP0, UPT, UR4, UR23, UPT ;  /* 0x000000170400728c */ /* 0x000fe2000bf06270 */
[----:B------:R-:W-:Y:S01]  /*10e0*/  MOV R29, UR12 ;  /* 0x0000000c001d7c02 */ /* 0x000fe20008000f00 */
[----:B------:R-:W-:Y:S01]  /*10f0*/  BAR.SYNC.DEFER_BLOCKING 0x0 ;  /* 0x0000000000007b1d */ /* 0x000fe20000010000 */
[----:B------:R-:W-:Y:S01]  /*1100*/  IADD3 R18, P0, PT, R18, 0x80, RZ ;  /* 0x0000008012127810 */ /* 0x000fe20007f1e0ff */
[C---:B0-----:R-:W-:Y:S01]  /*1110*/  FFMA R27, R22.reuse, R8, R27 ;  /* 0x00000008161b7223 */ /* 0x041fe2000000001b */
[C---:B------:R-:W-:Y:S01]  /*1120*/  FFMA R8, R22.reuse, R9, R23 ;  /* 0x0000000916087223 */ /* 0x040fe20000000017 */
[C---:B------:R-:W-:Y:S01]  /*1130*/  FFMA R25, R22.reuse, R10, R25 ;  /* 0x0000000a16197223 */ /* 0x040fe20000000019 */
[----:B------:R-:W-:Y:S01]  /*1140*/  FFMA R26, R22, R11, R26 ;  /* 0x0000000b161a7223 */ /* 0x000fe2000000001a */
[----:B------:R-:W-:Y:S01]  /*1150*/  IADD3.X R19, PT, PT, RZ, R19, RZ, P0, !PT ;  /* 0x00000013ff137210 */ /* 0x000fe200007fe4ff */
[----:B------:R-:W-:-:S04]  /*1160*/  IMAD.WIDE R20, R29, 0x4, R20 ;  /* 0x000000041d147825 */ /* 0x000fc800078e0214 */
[C---:B-1----:R-:W-:Y:S01]  /*1170*/  FFMA R4, R24.reuse, R4, R27 ;  /* 0x0000000418047223 */ /* 0x042fe2000000001b */
[C---:B------:R-:W-:Y:S01]  /*1180*/  FFMA R8, R24.reuse, R5, R8 ;  /* 0x0000000518087223 */ /* 0x040fe20000000008 */
[C---:B------:R-:W-:Y:S01]  /*1190*/  FFMA R25, R24.reuse, R6, R25 ;  /* 0x0000000618197223 */ /* 0x040fe20000000019 */
[----:B------:R-:W-:Y:S01]  /*11a0*/  FFMA R26, R24, R7, R26 ;  /* 0x00000007181a7223 */ /* 0x000fe2000000001a */
[C---:B--2---:R-:W-:Y:S01]  /*11b0*/  FFMA R9, R17.reuse, R12, R4 ;  /* 0x0000000c11097223 */ /* 0x044fe20000000004 */
[C---:B------:R-:W-:Y:S01]  /*11c0*/  FFMA R24, R17.reuse, R13, R8 ;  /* 0x0000000d11187223 */ /* 0x040fe20000000008 */
[C---:B------:R-:W-:Y:S01]  /*11d0*/  FFMA R23, R17.reuse, R14, R25 ;  /* 0x0000000e11177223 */ /* 0x040fe20000000019 */
[----:B------:R-:W-:Y:S01]  /*11e0*/  FFMA R26, R17, R15, R26 ;  /* 0x0000000f111a7223 */ /* 0x000fe2000000001a */
[----:B------:R-:W-:Y:S06]  /*11f0*/  BRA.U !UP0, `(.L_x_5) ;  /* 0xfffffff1083c7547 */ /* 0x000fec000b83ffff */
.L_x_4:
[----:B------:R-:W0:Y:S01]  /*1200*/  LDCU UR4, c[0x0][0x380] ;  /* 0x00007000ff0477ac */ /* 0x000e220008000800 */
[----:B------:R-:W1:Y:S01]  /*1210*/  LDCU.64 UR6, c[0x0][0x3a8] ;  /* 0x00007500ff0677ac */ /* 0x000e620008000a00 */
[----:B------:R-:W2:Y:S01]  /*1220*/  LDCU UR5, c[0x0][0x38c] ;  /* 0x00007180ff0577ac */ /* 0x000ea20008000800 */
[----:B0-----:R-:W-:Y:S01]  /*1230*/  IMAD R3, R16, UR4, R3 ;  /* 0x0000000410037c24 */ /* 0x001fe2000f8e0203 */
[----:B------:R-:W-:Y:S01]  /*1240*/  UIMAD UR14, UR15, UR4, UR14 ;  /* 0x000000040f0e72a4 */ /* 0x000fe2000f8e020e */
[----:B------:R-:W0:Y:S03]  /*1250*/  LDCU UR4, c[0x0][0x3a0] ;  /* 0x00007400ff0477ac */ /* 0x000e260008000800 */
[----:B------:R-:W-:Y:S02]  /*1260*/  SHF.R.S32.HI R0, RZ, 0x1f, R3 ;  /* 0x0000001fff007819 */ /* 0x000fe40000011403 */
[----:B------:R-:W-:-:S02]  /*1270*/  IADD3 R3, P0, PT, R3, UR14, RZ ;  /* 0x0000000e03037c10 */ /* 0x000fc4000ff1e0ff */
[----:B------:R-:W-:-:S04]  /*1280*/  MOV R5, UR14 ;  /* 0x0000000e00057c02 */ /* 0x000fc80008000f00 */
[----:B------:R-:W-:Y:S02]  /*1290*/  LEA.HI.X.SX32 R0, R5, R0, 0x1, P0 ;  /* 0x0000000005007211 */ /* 0x000fe400000f0eff */
[----:B-1----:R-:W-:-:S04]  /*12a0*/  LEA R2, P0, R3, UR6, 0x2 ;  /* 0x0000000603027c11 */ /* 0x002fc8000f8010ff */
[----:B------:R-:W-:-:S05]  /*12b0*/  LEA.HI.X R3, R3, UR7, R0, 0x2, P0 ;  /* 0x0000000703037c11 */ /* 0x000fca00080f1400 */
[----:B------:R-:W0:Y:S04]  /*12c0*/  LDG.E R0, desc[UR20][R2.64] ;  /* 0x0000001402007981 */ /* 0x000e28000c1e1900 */
[----:B------:R-:W3:Y:S04]  /*12d0*/  LDG.E R4, desc[UR20][R2.64+0x4] ;  /* 0x0000041402047981 */ /* 0x000ee8000c1e1900 */
[----:B------:R-:W4:Y:S04]  /*12e0*/  LDG.E R6, desc[UR20][R2.64+0x8] ;  /* 0x0000081402067981 */ /* 0x000f28000c1e1900 */
[----:B------:R-:W5:Y:S01]  /*12f0*/  LDG.E R7, desc[UR20][R2.64+0xc] ;  /* 0x00000c1402077981 */ /* 0x000f62000c1e1900 */
[----:B0-----:R-:W-:Y:S01]  /*1300*/  FMUL R0, R0, UR4 ;  /* 0x0000000400007c20 */ /* 0x001fe20008400000 */
[----:B---3--:R-:W-:-:S03]  /*1310*/  FMUL R5, R4, UR4 ;  /* 0x0000000404057c20 */ /* 0x008fc60008400000 */
[----:B--2---:R-:W-:Y:S01]  /*1320*/  FFMA R9, R9, UR5, R0 ;  /* 0x0000000509097c23 */ /* 0x004fe20008000000 */
[----:B----4-:R-:W-:Y:S01]  /*1330*/  FMUL R6, R6, UR4 ;  /* 0x0000000406067c20 */ /* 0x010fe20008400000 */
[----:B------:R-:W-:-:S03]  /*1340*/  FFMA R5, R24, UR5, R5 ;  /* 0x0000000518057c23 */ /* 0x000fc60008000005 */
[----:B------:R-:W-:Y:S01]  /*1350*/  STG.E desc[UR20][R2.64], R9 ;  /* 0x0000000902007986 */ /* 0x000fe2000c101914 */
[----:B-----5:R-:W-:Y:S01]  /*1360*/  FMUL R7, R7, UR4 ;  /* 0x0000000407077c20 */ /* 0x020fe20008400000 */
[----:B------:R-:W-:Y:S02]  /*1370*/  FFMA R23, R23, UR5, R6 ;  /* 0x0000000517177c23 */ /* 0x000fe40008000006 */
[----:B------:R-:W-:Y:S01]  /*1380*/  STG.E desc[UR20][R2.64+0x4], R5 ;  /* 0x0000040502007986 */ /* 0x000fe2000c101914 */
[----:B------:R-:W-:-:S03]  /*1390*/  FFMA R7, R26, UR5, R7 ;  /* 0x000000051a077c23 */ /* 0x000fc60008000007 */
[----:B------:R-:W-:Y:S04]  /*13a0*/  STG.E desc[UR20][R2.64+0x8], R23 ;  /* 0x0000081702007986 */ /* 0x000fe8000c101914 */
[----:B------:R-:W-:Y:S01]  /*13b0*/  STG.E desc[UR20][R2.64+0xc], R7 ;  /* 0x00000c0702007986 */ /* 0x000fe2000c101914 */
[----:B------:R-:W-:Y:S05]  /*13c0*/  EXIT ;  /* 0x000000000000794d */ /* 0x000fea0003800000 */
.L_x_6:
        /* <DEDUP_REMOVED lines=11> */
.L_x_17:


//--------------------- .text._Z15mysgemm_v5_ano2iiifPKfS0_fPf --------------------------
	.section	.text._Z15mysgemm_v5_ano2iiifPKfS0_fPf,"ax",@progbits
	.align	128
        .global         _Z15mysgemm_v5_ano2iiifPKfS0_fPf
        .type           _Z15mysgemm_v5_ano2iiifPKfS0_fPf,@function
        .size           _Z15mysgemm_v5_ano2iiifPKfS0_fPf,(.L_x_18 - _Z15mysgemm_v5_ano2iiifPKfS0_fPf)
        .other          _Z15mysgemm_v5_ano2iiifPKfS0_fPf,@"STO_CUDA_ENTRY STV_DEFAULT"
_Z15mysgemm_v5_ano2iiifPKfS0_fPf:
.text._Z15mysgemm_v5_ano2iiifPKfS0_fPf:
[----:B------:R-:W-:Y:S01]  /*0000*/  LDC R1, c[0x0][0x37c] ;  /* 0x0000df00ff017b82 */ /* 0x000fe20000000800 */
[----:B------:R-:W0:Y:S01]  /*0010*/  S2R R16, SR_TID.X ;  /* 0x0000000000107919 */ /* 0x000e220000002100 */
[----:B------:R-:W1:Y:S06]  /*0020*/  LDCU UR23, c[0x0][0x388] ;  /* 0x00007100ff1777ac */ /* 0x000e6c0008000800 */
[----:B------:R-:W2:Y:S01]  /*0030*/  S2UR UR14, SR_CTAID.X ;  /* 0x00000000000e79c3 */ /* 0x000ea20000002500 */
[----:B------:R-:W-:Y:S01]  /*0040*/  HFMA2 R22, -RZ, RZ, 0, 0 ;  /* 0x00000000ff167431 */ /* 0x000fe200000001ff */
[----:B------:R-:W-:-:S02]  /*0050*/  CS2R R24, SRZ ;  /* 0x0000000000187805 */ /* 0x000fc4000001ff00 */
[----:B------:R-:W-:Y:S01]  /*0060*/  MOV R17, RZ ;  /* 0x000000ff00117202 */ /* 0x000fe20000000f00 */
[----:B------:R-:W3:Y:S03]  /*0070*/  LDCU.64 UR20, c[0x0][0x358] ;  /* 0x00006b00ff1477ac */ /* 0x000ee60008000a00 */
[----:B------:R-:W4:Y:S01]  /*0080*/  S2UR UR15, SR_CTAID.Y ;  /* 0x00000000000f79c3 */ /* 0x000f220000002600 */
[----:B-1----:R-:W-:Y:S02]  /*0090*/  UISETP.GE.AND UP0, UPT, UR23, 0x1, UPT ;  /* 0x000000011700788c */ /* 0x002fe4000bf06270 */
[----:B--2---:R-:W-:Y:S01]  /*00a0*/  USHF.L.U32 UR14, UR14, 0x5, URZ ;  /* 0x000000050e0e7899 */ /* 0x004fe200080006ff */
[----:B0-----:R-:W-:Y:S02]  /*00b0*/  SHF.R.U32.HI R0, RZ, 0x3, R16 ;  /* 0x00000003ff007819 */ /* 0x001fe40000011610 */
[----:B------:R-:W-:Y:S01]  /*00c0*/  LOP3.LUT R16, R16, 0x1f, RZ, 0xc0, !PT ;  /* 0x0000001f10107812 */ /* 0x000fe200078ec0ff */
[----:B----4-:R-:W-:Y:S01]  /*00d0*/  USHF.L.U32 UR15, UR15, 0x5, URZ ;  /* 0x000000050f0f7899 */ /* 0x010fe200080006ff */
[----:B------:R-:W-:-:S02]  /*00e0*/  LOP3.LUT R0, R0, 0x1c, RZ, 0xc0, !PT ;  /* 0x0000001c00007812 */ /* 0x000fc400078ec0ff */
[----:B---3--:R-:W-:Y:S09]  /*00f0*/  BRA.U !UP0, `(.L_x_7) ;  /* 0x0000001108b87547 */ /* 0x008ff2000b800000 */
[----:B------:R-:W0:Y:S01]  /*0100*/  LDCU.64 UR12, c[0x0][0x398] ;  /* 0x00007300ff0c77ac */ /* 0x000e220008000a00 */
[----:B------:R-:W-:Y:S02]  /*0110*/  MOV R17, RZ ;  /* 0x000000ff00117202 */ /* 0x000fe40000000f00 */
[----:B------:R-:W-:Y:S02]  /*0120*/  CS2R R24, SRZ ;  /* 0x0000000000187805 */ /* 0x000fe4000001ff00 */
[----:B------:R-:W-:Y:S01]  /*0130*/  MOV R22, RZ ;  /* 0x000000ff00167202 */ /* 0x000fe20000000f00 */
[----:B------:R-:W1:Y:S01]  /*0140*/  LDCU UR24, c[0x0][0x380] ;  /* 0x00007000ff1877ac */ /* 0x000e620008000800 */
        /* <DEDUP_REMOVED lines=24> */
.L_x_8:
[----:B------:R-:W-:Y:S01]  /*02d0*/  IMAD R3, R0, UR23, R16 ;  /* 0x0000001700037c24 */ /* 0x000fe2000f8e0210 */
[C---:B------:R-:W-:Y:S02]  /*02e0*/  IADD3 R14, P0, PT, R20.reuse, UR22, RZ ;  /* 0x00000016140e7c10 */ /* 0x040fe4000ff1e0ff */
[----:B------:R-:W-:Y:S01]  /*02f0*/  IADD3 R28, P1, PT, R20, UR16, RZ ;  /* 0x00000010141c7c10 */ /* 0x000fe2000ff3e0ff */
[C---:B------:R-:W-:Y:S01]  /*0300*/  IMAD.WIDE.U32 R26, R3.reuse, 0x4, R18 ;  /* 0x00000004031a7825 */ /* 0x040fe200078e0012 */
[----:B------:R-:W-:Y:S02]  /*0310*/  IADD3 R11, PT, PT, R3, UR23, RZ ;  /* 0x00000017030b7c10 */ /* 0x000fe4000fffe0ff */
[----:B------:R-:W-:Y:S02]  /*0320*/  IADD3.X R15, PT, PT, R21, UR7, RZ, P0, !PT ;  /* 0x00000007150f7c10 */ /* 0x000fe400087fe4ff */
[----:B------:R-:W-:Y:S01]  /*0330*/  IADD3 R5, PT, PT, R11, UR23, RZ ;  /* 0x000000170b057c10 */ /* 0x000fe2000fffe0ff */
[----:B------:R-:W2:Y:S01]  /*0340*/  LDG.E R26, desc[UR20][R26.64] ;  /* 0x000000141a1a7981 */ /* 0x000ea2000c1e1900 */
[----:B------:R-:W-:-:S02]  /*0350*/  IADD3.X R29, PT, PT, R21, UR8, RZ, P1, !PT ;  /* 0x00000008151d7c10 */ /* 0x000fc40008ffe4ff */
[C---:B------:R-:W-:Y:S01]  /*0360*/  IADD3 R8, P0, PT, R20.reuse, UR10, RZ ;  /* 0x0000000a14087c10 */ /* 0x040fe2000ff1e0ff */
[----:B------:R-:W3:Y:S01]  /*0370*/  LDG.E R14, desc[UR20][R14.64] ;  /* 0x000000140e0e7981 */ /* 0x000ee2000c1e1900 */
[----:B------:R-:W-:Y:S02]  /*0380*/  IADD3 R7, PT, PT, R5, UR23, RZ ;  /* 0x0000001705077c10 */ /* 0x000fe4000fffe0ff */
[----:B------:R-:W-:Y:S01]  /*0390*/  IADD3 R2, P1, PT, R20, UR17, RZ ;  /* 0x0000001114027c10 */ /* 0x000fe2000ff3e0ff */
[--C-:B------:R-:W-:Y:S01]  /*03a0*/  IMAD.WIDE.U32 R10, R11, 0x4, R18.reuse ;  /* 0x000000040b0a7825 */ /* 0x100fe200078e0012 */
[C---:B------:R-:W-:Y:S01]  /*03b0*/  IADD3.X R9, PT, PT, R21.reuse, UR11, RZ, P0, !PT ;  /* 0x0000000b15097c10 */ /* 0x040fe200087fe4ff */
[----:B------:R-:W4:Y:S01]  /*03c0*/  LDG.E R12, desc[UR20][R28.64] ;  /* 0x000000141c0c7981 */ /* 0x000f22000c1e1900 */
[----:B------:R-:W-:Y:S01]  /*03d0*/  IADD3.X R3, PT, PT, R21, UR9, RZ, P1, !PT ;  /* 0x0000000915037c10 */ /* 0x000fe20008ffe4ff */
[----:B------:R-:W-:-:S03]  /*03e0*/  IMAD.WIDE.U32 R6, R7, 0x4, R18 ;  /* 0x0000000407067825 */ /* 0x000fc600078e0012 */
[----:B------:R-:W5:Y:S01]  /*03f0*/  LDG.E R9, desc[UR20][R8.64] ;  /* 0x0000001408097981 */ /* 0x000f62000c1e1900 */
[----:B------:R-:W-:-:S03]  /*0400*/  IMAD.WIDE.U32 R4, R5, 0x4, R18 ;  /* 0x0000000405047825 */ /* 0x000fc600078e0012 */
[----:B------:R0:W2:Y:S04]  /*0410*/  LDG.E R13, desc[UR20][R2.64] ;  /* 0x00000014020d7981 */ /* 0x0000a8000c1e1900 */
[----:B------:R1:W2:Y:S04]  /*0420*/  LDG.E R28, desc[UR20][R10.64] ;  /* 0x000000140a1c7981 */ /* 0x0002a8000c1e1900 */
[----:B------:R-:W2:Y:S04]  /*0430*/  LDG.E R29, desc[UR20][R4.64] ;  /* 0x00000014041d7981 */ /* 0x000ea8000c1e1900 */
[----:B------:R-:W2:Y:S01]  /*0440*/  LDG.E R6, desc[UR20][R6.64] ;  /* 0x0000001406067981 */ /* 0x000ea2000c1e1900 */
[----:B------:R-:W1:Y:S01]  /*0450*/  S2UR UR6, SR_CgaCtaId ;  /* 0x00000000000679c3 */ /* 0x000e620000008800 */
[----:B------:R-:W-:Y:S01]  /*0460*/  UMOV UR5, 0x400 ;  /* 0x0000040000057882 */ /* 0x000fe20000000000 */
[----:B0-----:R-:W-:-:S02]  /*0470*/  SHF.L.U32 R3, R16, 0x2, RZ ;  /* 0x0000000210037819 */ /* 0x001fc400000006ff */
[C---:B------:R-:W-:Y:S02]  /*0480*/  SHF.L.U32 R2, R0.reuse, 0x2, RZ ;  /* 0x0000000200027819 */ /* 0x040fe400000006ff */
[----:B------:R-:W-:Y:S02]  /*0490*/  LEA R15, R0, R3, 0x7 ;  /* 0x00000003000f7211 */ /* 0x000fe400078e38ff */
[----:B-1----:R-:W-:Y:S01]  /*04a0*/  LEA R11, R16, R2, 0x7 ;  /* 0x00000002100b7211 */ /* 0x002fe200078e38ff */
[----:B------:R-:W-:Y:S02]  /*04b0*/  ULEA UR13, UR6, UR5, 0x18 ;  /* 0x00000005060d7291 */ /* 0x000fe4000f8ec0ff */
[----:B------:R-:W-:-:S04]  /*04c0*/  UIADD3 UR5, UPT, UPT, UR5, 0x1000, URZ ;  /* 0x0000100005057890 */ /* 0x000fc8000fffe0ff */
[----:B------:R-:W-:-:S03]  /*04d0*/  ULEA UR5, UR6, UR5, 0x18 ;  /* 0x0000000506057291 */ /* 0x000fc6000f8ec0ff */
[----:B---3--:R-:W-:Y:S04]  /*04e0*/  STS [R15+UR13+0x80], R14 ;  /* 0x0000800e0f007988 */ /* 0x008fe8000800080d */
[----:B----4-:R-:W-:Y:S04]  /*04f0*/  STS [R15+UR13], R12 ;  /* 0x0000000c0f007988 */ /* 0x010fe8000800080d */
[----:B-----5:R-:W-:Y:S04]  /*0500*/  STS [R15+UR13+0x180], R9 ;  /* 0x000180090f007988 */ /* 0x020fe8000800080d */
[----:B--2---:R-:W-:Y:S04]  /*0510*/  STS [R15+UR13+0x100], R13 ;  /* 0x0001000d0f007988 */ /* 0x004fe8000800080d */
[----:B------:R-:W-:Y:S04]  /*0520*/  STS [R11+UR5+0x4], R26 ;  /* 0x0000041a0b007988 */ /* 0x000fe80008000805 */
[----:B------:R-:W-:Y:S04]  /*0530*/  STS.64 [R11+UR5+0x8], R28 ;  /* 0x0000081c0b007988 */ /* 0x000fe80008000a05 */
[----:B------:R-:W-:Y:S01]  /*0540*/  STS [R11+UR5+0x10], R6 ;  /* 0x000010060b007988 */ /* 0x000fe20008000805 */
[----:B------:R-:W-:Y:S06]  /*0550*/  BAR.SYNC.DEFER_BLOCKING 0x0 ;  /* 0x0000000000007b1d */ /* 0x000fec0000010000 */
[----:B------:R-:W-:Y:S04]  /*0560*/  LDS.128 R4, [R2+UR5] ;  /* 0x0000000502047984 */ /* 0x000fe80008000c00 */
[----:B------:R-:W0:Y:S04]  /*0570*/  LDS R27, [R3+UR13] ;  /* 0x0000000d031b7984 */ /* 0x000e280008000800 */
[----:B------:R-:W1:Y:S04]  /*0580*/  LDS R4, [R2+UR5+0x10] ;  /* 0x0000100502047984 */ /* 0x000e680008000800 */
[----:B------:R-:W-:Y:S04]  /*0590*/  LDS.128 R8, [R2+UR5+0x80] ;  /* 0x0000800502087984 */ /* 0x000fe80008000c00 */
[----:B------:R-:W2:Y:S04]  /*05a0*/  LDS R8, [R3+UR13+0x80] ;  /* 0x0000800d03087984 */ /* 0x000ea80008000800 */
[----:B------:R-:W3:Y:S04]  /*05b0*/  LDS R23, [R2+UR5+0x90] ;  /* 0x0000900502177984 */ /* 0x000ee80008000800 */
[----:B------:R-:W-:Y:S04]  /*05c0*/  LDS.128 R12, [R2+UR5+0x100] ;  /* 0x00010005020c7984 */ /* 0x000fe80008000c00 */
[----:B------:R-:W4:Y:S04]  /*05d0*/  LDS R12, [R3+UR13+0x100] ;  /* 0x0001000d030c7984 */ /* 0x000f280008000800 */
[----:B------:R-:W-:Y:S01]  /*05e0*/  LDS R28, [R3+UR13+0xb00] ;  /* 0x000b000d031c7984 */ /* 0x000fe20008000800 */
[C---:B0-----:R-:W-:Y:S01]  /*05f0*/  FFMA R26, R27.reuse, R5, R17 ;  /* 0x000000051b1a7223 */ /* 0x041fe20000000011 */
[C---:B------:R-:W-:Y:S01]  /*0600*/  FFMA R24, R27.reuse, R6, R24 ;  /* 0x000000061b187223 */ /* 0x040fe20000000018 */
[C---:B------:R-:W-:Y:S01]  /*0610*/  FFMA R25, R27.reuse, R7, R25 ;  /* 0x000000071b197223 */ /* 0x040fe20000000019 */
[----:B------:R-:W0:Y:S01]  /*0620*/  LDS R17, [R2+UR5+0x110] ;  /* 0x0001100502117984 */ /* 0x000e220008000800 */
[----:B-1----:R-:W-:-:S03]  /*0630*/  FFMA R22, R27, R4, R22 ;  /* 0x000000041b167223 */ /* 0x002fc60000000016 */
[----:B------:R-:W-:Y:S04]  /*0640*/  LDS.128 R4, [R2+UR5+0x180] ;  /* 0x0001800502047984 */ /* 0x000fe80008000c00 */
[----:B------:R-:W1:Y:S01]  /*0650*/  LDS R4, [R3+UR13+0x180] ;  /* 0x0001800d03047984 */ /* 0x000e620008000800 */
[C---:B--2---:R-:W-:Y:S01]  /*0660*/  FFMA R26, R8.reuse, R9, R26 ;  /* 0x00000009081a7223 */ /* 0x044fe2000000001a */
[C---:B------:R-:W-:Y:S01]  /*0670*/  FFMA R24, R8.reuse, R10, R24 ;  /* 0x0000000a08187223 */ /* 0x040fe20000000018 */
[C---:B------:R-:W-:Y:S01]  /*0680*/  FFMA R25, R8.reuse, R11, R25 ;  /* 0x0000000b08197223 */ /* 0x040fe20000000019 */
[----:B---3--:R-:W-:Y:S02]  /*0690*/  FFMA R27, R8, R23, R22 ;  /* 0x00000017081b7223 */ /* 0x008fe40000000016 */
[----:B------:R-:W-:Y:S04]  /*06a0*/  LDS.128 R8, [R2+UR5+0x200] ;  /* 0x0002000502087984 */ /* 0x000fe80008000c00 */
[----:B------:R-:W2:Y:S04]  /*06b0*/  LDS R23, [R2+UR5+0x190] ;  /* 0x0001900502177984 */ /* 0x000ea80008000800 */
[----:B------:R-:W3:Y:S04]  /*06c0*/  LDS R8, [R3+UR13+0x200] ;  /* 0x0002000d03087984 */ /* 0x000ee80008000800 */
[----:B------:R-:W5:Y:S01]  /*06d0*/  LDS R22, [R2+UR5+0x210] ;  /* 0x0002100502167984 */ /* 0x000f620008000800 */
[C---:B----4-:R-:W-:Y:S01]  /*06e0*/  FFMA R26, R12.reuse, R13, R26 ;  /* 0x0000000d0c1a7223 */ /* 0x050fe2000000001a */
[C---:B------:R-:W-:Y:S01]  /*06f0*/  FFMA R24, R12.reuse, R14, R24 ;  /* 0x0000000e0c187223 */ /* 0x040fe20000000018 */
[C---:B------:R-:W-:Y:S01]  /*0700*/  FFMA R25, R12.reuse, R15, R25 ;  /* 0x0000000f0c197223 */ /* 0x040fe20000000019 */
[----:B0-----:R-:W-:-:S02]  /*0710*/  FFMA R27, R12, R17, R27 ;  /* 0x000000110c1b7223 */ /* 0x001fc4000000001b */
[----:B------:R-:W-:Y:S04]  /*0720*/  LDS.128 R12, [R2+UR5+0x280] ;  /* 0x00028005020c7984 */ /* 0x000fe80008000c00 */
[----:B------:R-:W0:Y:S01]  /*0730*/  LDS R12, [R3+UR13+0x280] ;  /* 0x0002800d030c7984 */ /* 0x000e220008000800 */
[C---:B-1----:R-:W-:Y:S01]  /*0740*/  FFMA R5, R4.reuse, R5, R26 ;  /* 0x0000000504057223 */ /* 0x042fe2000000001a */
[C---:B------:R-:W-:Y:S01]  /*0750*/  FFMA R24, R4.reuse, R6, R24 ;  /* 0x0000000604187223 */ /* 0x040fe20000000018 */
[C---:B------:R-:W-:Y:S01]  /*0760*/  FFMA R26, R4.reuse, R7, R25 ;  /* 0x00000007041a7223 */ /* 0x040fe20000000019 */
[----:B------:R-:W1:Y:S01]  /*0770*/  LDS R17, [R2+UR5+0x290] ;  /* 0x0002900502117984 */ /* 0x000e620008000800 */
[----:B--2---:R-:W-:Y:S01]  /*0780*/  FFMA R27, R4, R23, R27 ;  /* 0x00000017041b7223 */ /* 0x004fe2000000001b */
[----:B---3--:R-:W-:-:S02]  /*0790*/  FFMA R23, R8, R9, R5 ;  /* 0x0000000908177223 */ /* 0x008fc40000000005 */
[----:B------:R-:W-:Y:S01]  /*07a0*/  LDS.128 R4, [R2+UR5+0x300] ;  /* 0x0003000502047984 */ /* 0x000fe20008000c00 */
[----:B------:R-:W-:-:S03]  /*07b0*/  FFMA R25, R8, R10, R24 ;  /* 0x0000000a08197223 */ /* 0x000fc60000000018 */
[----:B------:R-:W2:Y:S01]  /*07c0*/  LDS R4, [R3+UR13+0x300] ;  /* 0x0003000d03047984 */ /* 0x000ea20008000800 */
[C---:B------:R-:W-:Y:S01]  /*07d0*/  FFMA R26, R8.reuse, R11, R26 ;  /* 0x0000000b081a7223 */ /* 0x040fe2000000001a */
[----:B-----5:R-:W-:Y:S02]  /*07e0*/  FFMA R27, R8, R22, R27 ;  /* 0x00000016081b7223 */ /* 0x020fe4000000001b */
[----:B------:R-:W-:Y:S04]  /*07f0*/  LDS.128 R8, [R2+UR5+0x380] ;  /* 0x0003800502087984 */ /* 0x000fe80008000c00 */
[----:B------:R-:W3:Y:S04]  /*0800*/  LDS R24, [R2+UR5+0x310] ;  /* 0x0003100502187984 */ /* 0x000ee80008000800 */
[----:B------:R-:W4:Y:S04]  /*0810*/  LDS R8, [R3+UR13+0x380] ;  /* 0x0003800d03087984 */ /* 0x000f280008000800 */
[----:B------:R-:W5:Y:S01]  /*0820*/  LDS R22, [R2+UR5+0x390] ;  /* 0x0003900502167984 */ /* 0x000f620008000800 */
[C---:B0-----:R-:W-:Y:S01]  /*0830*/  FFMA R23, R12.reuse, R13, R23 ;  /* 0x0000000d0c177223 */ /* 0x041fe20000000017 */
[C---:B------:R-:W-:Y:S01]  /*0840*/  FFMA R25, R12.reuse, R14, R25 ;  /* 0x0000000e0c197223 */ /* 0x040fe20000000019 */
[C---:B------:R-:W-:Y:S01]  /*0850*/  FFMA R26, R12.reuse, R15, R26 ;  /* 0x0000000f0c1a7223 */ /* 0x040fe2000000001a */
[----:B-1----:R-:W-:-:S02]  /*0860*/  FFMA R27, R12, R17, R27 ;  /* 0x000000110c1b7223 */ /* 0x002fc4000000001b */
[----:B------:R-:W-:Y:S04]  /*0870*/  LDS.128 R12, [R2+UR5+0x400] ;  /* 0x00040005020c7984 */ /* 0x000fe80008000c00 */
[----:B------:R-:W0:Y:S04]  /*0880*/  LDS R12, [R3+UR13+0x400] ;  /* 0x0004000d030c7984 */ /* 0x000e280008000800 */
[----:B------:R-:W-:Y:S01]  /*0890*/  LDS R17, [R2+UR5+0x490] ;  /* 0x0004900502117984 */ /* 0x000fe20008000800 */
[----:B--2---:R-:W-:-:S03]  /*08a0*/  FFMA R5, R4, R5, R23 ;  /* 0x0000000504057223 */ /* 0x004fc60000000017 */
[----:B------:R-:W1:Y:S01]  /*08b0*/  LDS R23, [R2+UR5+0x410] ;  /* 0x0004100502177984 */ /* 0x000e620008000800 */
[C---:B------:R-:W-:Y:S01]  /*08c0*/  FFMA R25, R4.reuse, R6, R25 ;  /* 0x0000000604197223 */ /* 0x040fe20000000019 */
[C---:B------:R-:W-:Y:S01]  /*08d0*/  FFMA R26, R4.reuse, R7, R26 ;  /* 0x00000007041a7223 */ /* 0x040fe2000000001a */
[----:B---3--:R-:W-:Y:S01]  /*08e0*/  FFMA R27, R4, R24, R27 ;  /* 0x00000018041b7223 */ /* 0x008fe2000000001b */
[C---:B----4-:R-:W-:Y:S02]  /*08f0*/  FFMA R24, R8.reuse, R9, R5 ;  /* 0x0000000908187223 */ /* 0x050fe40000000005 */
[----:B------:R-:W-:Y:S04]  /*0900*/  LDS.128 R4, [R2+UR5+0x480] ;  /* 0x0004800502047984 */ /* 0x000fe80008000c00 */
[----:B------:R-:W2:Y:S01]  /*0910*/  LDS R4, [R3+UR13+0x480] ;  /* 0x0004800d03047984 */ /* 0x000ea20008000800 */
[C---:B------:R-:W-:Y:S01]  /*0920*/  FFMA R25, R8.reuse, R10, R25 ;  /* 0x0000000a08197223 */ /* 0x040fe20000000019 */
[C---:B------:R-:W-:Y:S01]  /*0930*/  FFMA R26, R8.reuse, R11, R26 ;  /* 0x0000000b081a7223 */ /* 0x040fe2000000001a */
[----:B-----5:R-:W-:-:S02]  /*0940*/  FFMA R27, R8, R22, R27 ;  /* 0x00000016081b7223 */ /* 0x020fc4000000001b */
[----:B------:R-:W-:Y:S04]  /*0950*/  LDS.128 R8, [R2+UR5+0x500] ;  /* 0x0005000502087984 */ /* 0x000fe80008000c00 */
[----:B------:R-:W3:Y:S01]  /*0960*/  LDS R8, [R3+UR13+0x500] ;  /* 0x0005000d03087984 */ /* 0x000ee20008000800 */
        /* <DEDUP_REMOVED lines=10> */
[----:B------:R-:W-:Y:S01]  /*0a10*/  FFMA R27, R4, R17, R27 ;  /* 0x00000011041b7223 */ /* 0x000fe2000000001b */
[----:B------:R-:W2:Y:S04]  /*0a20*/  LDS R24, [R2+UR5+0x590] ;  /* 0x0005900502187984 */ /* 0x000ea80008000800 */
[----:B------:R-:W-:Y:S04]  /*0a30*/  LDS.128 R4, [R2+UR5+0x600] ;  /* 0x0006000502047984 */ /* 0x000fe80008000c00 */
[----:B------:R-:W4:Y:S04]  /*0a40*/  LDS R4, [R3+UR13+0x600] ;  /* 0x0006000d03047984 */ /* 0x000f280008000800 */
[----:B------:R-:W5:Y:S01]  /*0a50*/  LDS R17, [R2+UR5+0x610] ;  /* 0x0006100502117984 */ /* 0x000f620008000800 */
[C---:B---3--:R-:W-:Y:S01]  /*0a60*/  FFMA R23, R8.reuse, R9, R23 ;  /* 0x0000000908177223 */ /* 0x048fe20000000017 */
[C---:B0-----:R-:W-:Y:S01]  /*0a70*/  FFMA R27, R8.reuse, R22, R27 ;  /* 0x00000016081b7223 */ /* 0x041fe2000000001b */
[C---:B------:R-:W-:Y:S01]  /*0a80*/  FFMA R25, R8.reuse, R10, R25 ;  /* 0x0000000a08197223 */ /* 0x040fe20000000019 */
[----:B------:R-:W-:Y:S01]  /*0a90*/  FFMA R26, R8, R11, R26 ;  /* 0x0000000b081a7223 */ /* 0x000fe2000000001a */
[----:B------:R-:W-:Y:S04]  /*0aa0*/  LDS R22, [R2+UR5+0x710] ;  /* 0x0007100502167984 */ /* 0x000fe80008000800 */
[----:B------:R-:W-:Y:S04]  /*0ab0*/  LDS.128 R8, [R2+UR5+0x680] ;  /* 0x0006800502087984 */ /* 0x000fe80008000c00 */
[----:B------:R-:W0:Y:S01]  /*0ac0*/  LDS R8, [R3+UR13+0x680] ;  /* 0x0006800d03087984 */ /* 0x000e220008000800 */
[C---:B-1----:R-:W-:Y:S01]  /*0ad0*/  FFMA R13, R12.reuse, R13, R23 ;  /* 0x0000000d0c0d7223 */ /* 0x042fe20000000017 */
[----:B------:R-:W-:-:S02]  /*0ae0*/  FFMA R25, R12, R14, R25 ;  /* 0x0000000e0c197223 */ /* 0x000fc40000000019 */
[----:B------:R-:W1:Y:S01]  /*0af0*/  LDS R23, [R2+UR5+0x690] ;  /* 0x0006900502177984 */ /* 0x000e620008000800 */
[C---:B------:R-:W-:Y:S01]  /*0b00*/  FFMA R26, R12.reuse, R15, R26 ;  /* 0x0000000f0c1a7223 */ /* 0x040fe2000000001a */
[----:B--2---:R-:W-:Y:S01]  /*0b10*/  FFMA R27, R12, R24, R27 ;  /* 0x000000180c1b7223 */ /* 0x004fe2000000001b */
[C---:B----4-:R-:W-:Y:S02]  /*0b20*/  FFMA R24, R4.reuse, R5, R13 ;  /* 0x0000000504187223 */ /* 0x050fe4000000000d */
[----:B------:R-:W-:Y:S04]  /*0b30*/  LDS.128 R12, [R2+UR5+0x700] ;  /* 0x00070005020c7984 */ /* 0x000fe80008000c00 */
[----:B------:R-:W2:Y:S01]  /*0b40*/  LDS R12, [R3+UR13+0x700] ;  /* 0x0007000d030c7984 */ /* 0x000ea20008000800 */
[C---:B------:R-:W-:Y:S01]  /*0b50*/  FFMA R25, R4.reuse, R6, R25 ;  /* 0x0000000604197223 */ /* 0x040fe20000000019 */
[C---:B------:R-:W-:Y:S01]  /*0b60*/  FFMA R26, R4.reuse, R7, R26 ;  /* 0x00000007041a7223 */ /* 0x040fe2000000001a */
[----:B-----5:R-:W-:-:S02]  /*0b70*/  FFMA R27, R4, R17, R27 ;  /* 0x00000011041b7223 */ /* 0x020fc4000000001b */
[----:B------:R-:W-:Y:S04]  /*0b80*/  LDS.128 R4, [R2+UR5+0x780] ;  /* 0x0007800502047984 */ /* 0x000fe80008000c00 */
[----:B------:R-:W3:Y:S04]  /*0b90*/  LDS R4, [R3+UR13+0x780] ;  /* 0x0007800d03047984 */ /* 0x000ee80008000800 */
[----:B------:R-:W4:Y:S01]  /*0ba0*/  LDS R17, [R2+UR5+0x790] ;  /* 0x0007900502117984 */ /* 0x000f220008000800 */
[C---:B0-----:R-:W-:Y:S01]  /*0bb0*/  FFMA R24, R8.reuse, R9, R24 ;  /* 0x0000000908187223 */ /* 0x041fe20000000018 */
[C---:B------:R-:W-:Y:S01]  /*0bc0*/  FFMA R25, R8.reuse, R10, R25 ;  /* 0x0000000a08197223 */ /* 0x040fe20000000019 */
[C---:B------:R-:W-:Y:S01]  /*0bd0*/  FFMA R26, R8.reuse, R11, R26 ;  /* 0x0000000b081a7223 */ /* 0x040fe2000000001a */
[----:B-1----:R-:W-:-:S02]  /*0be0*/  FFMA R27, R8, R23, R27 ;  /* 0x00000017081b7223 */ /* 0x002fc4000000001b */
[----:B------:R-:W-:Y:S04]  /*0bf0*/  LDS.128 R8, [R2+UR5+0x800] ;  /* 0x0008000502087984 */ /* 0x000fe80008000c00 */
[----:B------:R-:W0:Y:S04]  /*0c00*/  LDS R23, [R3+UR13+0x800] ;  /* 0x0008000d03177984 */ /* 0x000e280008000800 */
[----:B------:R-:W-:Y:S01]  /*0c10*/  LDS R8, [R3+UR13+0x880] ;  /* 0x0008800d03087984 */ /* 0x000fe20008000800 */
[C---:B--2---:R-:W-:Y:S01]  /*0c20*/  FFMA R24, R12.reuse, R13, R24 ;  /* 0x0000000d0c187223 */ /* 0x044fe20000000018 */
[C---:B------:R-:W-:Y:S01]  /*0c30*/  FFMA R25, R12.reuse, R14, R25 ;  /* 0x0000000e0c197223 */ /* 0x040fe20000000019 */
[C---:B------:R-:W-:Y:S01]  /*0c40*/  FFMA R26, R12.reuse, R15, R26 ;  /* 0x0000000f0c1a7223 */ /* 0x040fe2000000001a */
[----:B------:R-:W-:-:S02]  /*0c50*/  FFMA R27, R12, R22, R27 ;  /* 0x000000160c1b7223 */ /* 0x000fc4000000001b */
[----:B------:R-:W1:Y:S04]  /*0c60*/  LDS.128 R12, [R2+UR5+0x880] ;  /* 0x00088005020c7984 */ /* 0x000e680008000c00 */
[----:B------:R-:W2:Y:S04]  /*0c70*/  LDS R12, [R2+UR5+0x810] ;  /* 0x00081005020c7984 */ /* 0x000ea80008000800 */
[----:B------:R-:W5:Y:S01]  /*0c80*/  LDS R22, [R2+UR5+0x890] ;  /* 0x0008900502167984 */ /* 0x000f620008000800 */
[C---:B---3--:R-:W-:Y:S01]  /*0c90*/  FFMA R24, R4.reuse, R5, R24 ;  /* 0x0000000504187223 */ /* 0x048fe20000000018 */
[C---:B------:R-:W-:Y:S01]  /*0ca0*/  FFMA R25, R4.reuse, R6, R25 ;  /* 0x0000000604197223 */ /* 0x040fe20000000019 */
[C---:B------:R-:W-:Y:S01]  /*0cb0*/  FFMA R26, R4.reuse, R7, R26 ;  /* 0x00000007041a7223 */ /* 0x040fe2000000001a */
[----:B----4-:R-:W-:-:S02]  /*0cc0*/  FFMA R27, R4, R17, R27 ;  /* 0x00000011041b7223 */ /* 0x010fc4000000001b */
[----:B------:R-:W-:Y:S04]  /*0cd0*/  LDS.128 R4, [R2+UR5+0x900] ;  /* 0x0009000502047984 */ /* 0x000fe80008000c00 */
[----:B------:R-:W3:Y:S04]  /*0ce0*/  LDS R4, [R3+UR13+0x900] ;  /* 0x0009000d03047984 */ /* 0x000ee80008000800 */
[----:B------:R-:W4:Y:S01]  /*0cf0*/  LDS R17, [R2+UR5+0x910] ;  /* 0x0009100502117984 */ /* 0x000f220008000800 */
[C---:B0-----:R-:W-:Y:S01]  /*0d00*/  FFMA R9, R23.reuse, R9, R24 ;  /* 0x0000000917097223 */ /* 0x041fe20000000018 */
[C---:B------:R-:W-:Y:S01]  /*0d10*/  FFMA R29, R23.reuse, R10, R25 ;  /* 0x0000000a171d7223 */ /* 0x040fe20000000019 */
[----:B------:R-:W-:Y:S01]  /*0d20*/  FFMA R26, R23, R11, R26 ;  /* 0x0000000b171a7223 */ /* 0x000fe2000000001a */
[----:B------:R-:W-:Y:S01]  /*0d30*/  LDS R24, [R2+UR5+0x990] ;  /* 0x0009900502187984 */ /* 0x000fe20008000800 */
[----:B-1----:R-:W-:-:S02]  /*0d40*/  FFMA R25, R8, R13, R9 ;  /* 0x0000000d08197223 */ /* 0x002fc40000000009 */
[C---:B------:R-:W-:Y:S01]  /*0d50*/  FFMA R26, R8.reuse, R15, R26 ;  /* 0x0000000f081a7223 */ /* 0x040fe2000000001a */
[----:B--2---:R-:W-:Y:S01]  /*0d60*/  FFMA R27, R23, R12, R27 ;  /* 0x0000000c171b7223 */ /* 0x004fe2000000001b */
[C---:B------:R-:W-:Y:S02]  /*0d70*/  FFMA R23, R8.reuse, R14, R29 ;  /* 0x0000000e08177223 */ /* 0x040fe4000000001d */
[----:B------:R-:W-:Y:S01]  /*0d80*/  LDS.128 R12, [R2+UR5+0x980] ;  /* 0x00098005020c7984 */ /* 0x000fe20008000c00 */
[----:B-----5:R-:W-:-:S03]  /*0d90*/  FFMA R27, R8, R22, R27 ;  /* 0x00000016081b7223 */ /* 0x020fc6000000001b */
[----:B------:R-:W0:Y:S04]  /*0da0*/  LDS R12, [R3+UR13+0x980] ;  /* 0x0009800d030c7984 */ /* 0x000e280008000800 */
[----:B------:R-:W-:Y:S04]  /*0db0*/  LDS.128 R8, [R2+UR5+0xa00] ;  /* 0x000a000502087984 */ /* 0x000fe80008000c00 */
[----:B------:R-:W1:Y:S04]  /*0dc0*/  LDS R8, [R3+UR13+0xa00] ;  /* 0x000a000d03087984 */ /* 0x000e680008000800 */
[----:B------:R-:W2:Y:S01]  /*0dd0*/  LDS R22, [R2+UR5+0xa10] ;  /* 0x000a100502167984 */ /* 0x000ea20008000800 */
[C---:B---3--:R-:W-:Y:S01]  /*0de0*/  FFMA R25, R4.reuse, R5, R25 ;  /* 0x0000000504197223 */ /* 0x048fe20000000019 */
[C---:B------:R-:W-:Y:S01]  /*0df0*/  FFMA R23, R4.reuse, R6, R23 ;  /* 0x0000000604177223 */ /* 0x040fe20000000017 */
[C---:B------:R-:W-:Y:S01]  /*0e00*/  FFMA R26, R4.reuse, R7, R26 ;  /* 0x00000007041a7223 */ /* 0x040fe2000000001a */
[----:B----4-:R-:W-:Y:S01]  /*0e10*/  FFMA R17, R4, R17, R27 ;  /* 0x0000001104117223 */ /* 0x010fe2000000001b */
[----:B------:R-:W-:Y:S04]  /*0e20*/  LDS R29, [R2+UR5+0xb10] ;  /* 0x000b1005021d7984 */ /* 0x000fe80008000800 */
[----:B------:R-:W-:Y:S04]  /*0e30*/  LDS.128 R4, [R2+UR5+0xa80] ;  /* 0x000a800502047984 */ /* 0x000fe80008000c00 */
[----:B------:R-:W3:Y:S01]  /*0e40*/  LDS R4, [R3+UR13+0xa80] ;  /* 0x000a800d03047984 */ /* 0x000ee20008000800 */
[C---:B0-----:R-:W-:Y:S01]  /*0e50*/  FFMA R13, R12.reuse, R13, R25 ;  /* 0x0000000d0c0d7223 */ /* 0x041fe20000000019 */
[C---:B------:R-:W-:Y:S01]  /*0e60*/  FFMA R26, R12.reuse, R15, R26 ;  /* 0x0000000f0c1a7223 */ /* 0x040fe2000000001a */
[C---:B------:R-:W-:Y:S01]  /*0e70*/  FFMA R23, R12.reuse, R14, R23 ;  /* 0x0000000e0c177223 */ /* 0x040fe20000000017 */
[----:B------:R-:W-:Y:S01]  /*0e80*/  FFMA R27, R12, R24, R17 ;  /* 0x000000180c1b7223 */ /* 0x000fe20000000011 */
[----:B------:R-:W0:Y:S01]  /*0e90*/  LDS R25, [R2+UR5+0xa90] ;  /* 0x000a900502197984 */ /* 0x000e220008000800 */
[C---:B-1----:R-:W-:Y:S01]  /*0ea0*/  FFMA R24, R8.reuse, R11, R26 ;  /* 0x0000000b08187223 */ /* 0x042fe2000000001a */
[C---:B------:R-:W-:Y:S01]  /*0eb0*/  FFMA R17, R8.reuse, R9, R13 ;  /* 0x0000000908117223 */ /* 0x040fe2000000000d */
[C---:B------:R-:W-:Y:S01]  /*0ec0*/  FFMA R23, R8.reuse, R10, R23 ;  /* 0x0000000a08177223 */ /* 0x040fe20000000017 */
[----:B------:R-:W1:Y:S01]  /*0ed0*/  LDS.128 R12, [R2+UR5+0xb00] ;  /* 0x000b0005020c7984 */ /* 0x000e620008000c00 */
[----:B--2---:R-:W-:-:S03]  /*0ee0*/  FFMA R26, R8, R22, R27 ;  /* 0x00000016081a7223 */ /* 0x004fc6000000001b */
[----:B------:R-:W2:Y:S04]  /*0ef0*/  LDS.128 R8, [R2+UR5+0xb80] ;  /* 0x000b800502087984 */ /* 0x000ea80008000c00 */
[----:B------:R-:W4:Y:S01]  /*0f00*/  LDS R22, [R3+UR13+0xb80] ;  /* 0x000b800d03167984 */ /* 0x000f220008000800 */
[----:B---3--:R-:W-:-:S03]  /*0f10*/  FFMA R5, R4, R5, R17 ;  /* 0x0000000504057223 */ /* 0x008fc60000000011 */
[----:B------:R-:W3:Y:S01]  /*0f20*/  LDS R17, [R2+UR5+0xb90] ;  /* 0x000b900502117984 */ /* 0x000ee20008000800 */
[C---:B------:R-:W-:Y:S01]  /*0f30*/  FFMA R23, R4.reuse, R6, R23 ;  /* 0x0000000604177223 */ /* 0x040fe20000000017 */
[C---:B------:R-:W-:Y:S01]  /*0f40*/  FFMA R24, R4.reuse, R7, R24 ;  /* 0x0000000704187223 */ /* 0x040fe20000000018 */
[----:B0-----:R-:W-:Y:S02]  /*0f50*/  FFMA R26, R4, R25, R26 ;  /* 0x00000019041a7223 */ /* 0x001fe4000000001a */
[----:B------:R-:W-:Y:S01]  /*0f60*/  LDS R25, [R2+UR5+0xc10] ;  /* 0x000c100502197984 */ /* 0x000fe20008000800 */
[C---:B-1----:R-:W-:Y:S01]  /*0f70*/  FFMA R13, R28.reuse, R13, R5 ;  /* 0x0000000d1c0d7223 */ /* 0x042fe20000000005 */
[C---:B------:R-:W-:Y:S02]  /*0f80*/  FFMA R27, R28.reuse, R14, R23 ;  /* 0x0000000e1c1b7223 */ /* 0x040fe40000000017 */
[----:B------:R-:W-:Y:S01]  /*0f90*/  LDS.128 R4, [R2+UR5+0xc00] ;  /* 0x000c000502047984 */ /* 0x000fe20008000c00 */
[C---:B--2---:R-:W-:Y:S01]  /*0fa0*/  FFMA R8, R28.reuse, R15, R24 ;  /* 0x0000000f1c087223 */ /* 0x044fe20000000018 */
[----:B------:R-:W-:-:S02]  /*0fb0*/  FFMA R28, R28, R29, R26 ;  /* 0x0000001d1c1c7223 */ /* 0x000fc4000000001a */
[----:B------:R-:W-:Y:S04]  /*0fc0*/  LDS R24, [R3+UR13+0xc80] ;  /* 0x000c800d03187984 */ /* 0x000fe80008000800 */
[----:B------:R-:W0:Y:S01]  /*0fd0*/  LDS R26, [R3+UR13+0xc00] ;  /* 0x000c000d031a7984 */ /* 0x000e220008000800 */
[----:B----4-:R-:W-:-:S03]  /*0fe0*/  FFMA R23, R22, R9, R13 ;  /* 0x0000000916177223 */ /* 0x010fc6000000000d */
[----:B------:R-:W1:Y:S01]  /*0ff0*/  LDS.128 R12, [R2+UR5+0xc80] ;  /* 0x000c8005020c7984 */ /* 0x000e620008000c00 */
[C---:B------:R-:W-:Y:S01]  /*1000*/  FFMA R27, R22.reuse, R10, R27 ;  /* 0x0000000a161b7223 */ /* 0x040fe2000000001b */
[C---:B------:R-:W-:Y:S01]  /*1010*/  FFMA R29, R22.reuse, R11, R8 ;  /* 0x0000000b161d7223 */ /* 0x040fe20000000008 */
[----:B---3--:R-:W-:Y:S01]  /*1020*/  FFMA R28, R22, R17, R28 ;  /* 0x00000011161c7223 */ /* 0x008fe2000000001c */
[----:B------:R-:W2:Y:S04]  /*1030*/  LDS.128 R8, [R2+UR5+0xd00] ;  /* 0x000d000502087984 */ /* 0x000ea80008000c00 */
[----:B------:R-:W3:Y:S04]  /*1040*/  LDS R17, [R2+UR5+0xc90] ;  /* 0x000c900502117984 */ /* 0x000ee80008000800 */
[----:B------:R-:W4:Y:S01]  /*1050*/  LDS R22, [R3+UR13+0xd00] ;  /* 0x000d000d03167984 */ /* 0x000f220008000800 */
[C---:B0-----:R-:W-:Y:S01]  /*1060*/  FFMA R5, R26.reuse, R5, R23 ;  /* 0x000000051a057223 */ /* 0x041fe20000000017 */
[----:B------:R-:W-:-:S02]  /*1070*/  FFMA R27, R26, R6, R27 ;  /* 0x000000061a1b7223 */ /* 0x000fc4000000001b */
[----:B------:R-:W0:Y:S01]  /*1080*/  LDS R23, [R2+UR5+0xd10] ;  /* 0x000d100502177984 */ /* 0x000e220008000800 */
[----:B-1----:R-:W-:Y:S01]  /*1090*/  FFMA R12, R26, R7, R29 ;  /* 0x000000071a0c7223 */ /* 0x002fe2000000001d */
[----:B------:R-:W-:Y:S01]  /*10a0*/  FFMA R13, R24, R13, R5 ;  /* 0x0000000d180d7223 */ /* 0x000fe20000000005 */
[----:B------:R-:W-:Y:S01]  /*10b0*/  FFMA R28, R26, R25, R28 ;  /* 0x000000191a1c7223 */ /* 0x000fe2000000001c */
[----:B------:R-:W1:Y:S01]  /*10c0*/  LDS.128 R4, [R2+UR5+0xd80] ;  /* 0x000d800502047984 */ /* 0x000e620008000c00 */
[----:B------:R-:W-:-:S03]  /*10d0*/  FFMA R27, R24, R14, R27 ;  /* 0x0000000e181b7223 */ /* 0x000fc6000000001b */
[----:B------:R-:W5:Y:S01]  /*10e0*/  LDS R26, [R3+UR13+0xd80] ;  /* 0x000d800d031a7984 */ /* 0x000f620008000800 */
[----:B--2---:R-:W-:-:S03]  /*10f0*/  FFMA R8, R24, R15, R12 ;  /* 0x0000000f18087223 */ /* 0x004fc6000000000c */
[----:B------:R-:W2:Y:S01]  /*1100*/  LDS R25, [R2+UR5+0xd90] ;  /* 0x000d900502197984 */ /* 0x000ea20008000800 */
[----:B---3--:R-:W-:Y:S01]  /*1110*/  FFMA R28, R24, R17, R28 ;  /* 0x00000011181c7223 */ /* 0x008fe2000000001c */
[C---:B----4-:R-:W-:Y:S02]  /*1120*/  FFMA R9, R22.reuse, R9, R13 ;  /* 0x0000000916097223 */ /* 0x050fe4000000000d */
[----:B------:R-:W-:Y:S04]  /*1130*/  LDS.128 R12, [R2+UR5+0xe00] ;  /* 0x000e0005020c7984 */ /* 0x000fe80008000c00 */
[----:B------:R-:W3:Y:S04]  /*1140*/  LDS R24, [R3+UR13+0xe00] ;  /* 0x000e000d03187984 */ /* 0x000ee80008000800 */
[----:B------:R-:W4:Y:S01]  /*1150*/  LDS R17, [R2+UR5+0xe10] ;  /* 0x000e100502117984 */ /* 0x000f220008000800 */
[----:B------:R-:W-:-:S03]  /*1160*/  FFMA R27, R22, R10, R27 ;  /* 0x0000000a161b7223 */ /* 0x000fc6000000001b */
[----:B------:R-:W-:Y:S01]  /*1170*/  LDS R29, [R2+UR5+0xf10] ;  /* 0x000f1005021d7984 */ /* 0x000fe20008000800 */
[C---:B0-----:R-:W-:Y:S01]  /*1180*/  FFMA R28, R22.reuse, R23, R28 ;  /* 0x00000017161c7223 */ /* 0x041fe2000000001c */
[----:B-1----:R-:W-:Y:S02]  /*1190*/  FFMA R4, R22, R11, R8 ;  /* 0x0000000b16047223 */ /* 0x002fe40000000008 */
[----:B------:R-:W-:Y:S01]  /*11a0*/  LDS R22, [R3+UR13+0xe80] ;  /* 0x000e800d03167984 */ /* 0x000fe20008000800 */
[C---:B-----5:R-:W-:Y:S01]  /*11b0*/  FFMA R5, R26.reuse, R5, R9 ;  /* 0x000000051a057223 */ /* 0x060fe20000000009 */
[C---:B------:R-:W-:Y:S01]  /*11c0*/  FFMA R23, R26.reuse, R6, R27 ;  /* 0x000000061a177223 */ /* 0x040fe2000000001b */
[C---:B------:R-:W-:Y:S01]  /*11d0*/  FFMA R4, R26.reuse, R7, R4 ;  /* 0x000000071a047223 */ /* 0x040fe20000000004 */
[----:B------:R-:W0:Y:S01]  /*11e0*/  LDS.128 R8, [R2+UR5+0xe80] ;  /* 0x000e800502087984 */ /* 0x000e220008000c00 */
[----:B--2---:R-:W-:-:S03]  /*11f0*/  FFMA R28, R26, R25, R28 ;  /* 0x000000191a1c7223 */ /* 0x004fc6000000001c */
[----:B------:R-:W-:Y:S01]  /*1200*/  LDS R27, [R3+UR13+0xf00] ;  /* 0x000f000d031b7984 */ /* 0x000fe20008000800 */
[C---:B---3--:R-:W-:Y:S01]  /*1210*/  FFMA R25, R24.reuse, R13, R5 ;  /* 0x0000000d18197223 */ /* 0x048fe20000000005 */
[C---:B------:R-:W-:Y:S01]  /*1220*/  FFMA R23, R24.reuse, R14, R23 ;  /* 0x0000000e18177223 */ /* 0x040fe20000000017 */
[C---:B------:R-:W-:Y:S01]  /*1230*/  FFMA R26, R24.reuse, R15, R4 ;  /* 0x0000000f181a7223 */ /* 0x040fe20000000004 */
[----:B----4-:R-:W-:Y:S01]  /*1240*/  FFMA R17, R24, R17, R28 ;  /* 0x0000001118117223 */ /* 0x010fe2000000001c */
[----:B------:R-:W1:Y:S04]  /*1250*/  LDS.128 R4, [R2+UR5+0xf00] ;  /* 0x000f000502047984 */ /* 0x000e680008000c00 */
[----:B------:R-:W2:Y:S04]  /*1260*/  LDS R24, [R2+UR5+0xe90] ;  /* 0x000e900502187984 */ /* 0x000ea80008000800 */
[----:B------:R-:W-:Y:S04]  /*1270*/  LDS.128 R12, [R2+UR5+0xf80] ;  /* 0x000f8005020c7984 */ /* 0x000fe80008000c00 */
[----:B------:R-:W3:Y:S04]  /*1280*/  LDS R28, [R3+UR13+0xf80] ;  /* 0x000f800d031c7984 */ /* 0x000ee80008000800 */
[----:B------:R-:W4:Y:S01]  /*1290*/  LDS R4, [R2+UR5+0xf90] ;  /* 0x000f900502047984 */ /* 0x000f220008000800 */
[----:B------:R-:W-:-:S04]  /*12a0*/  UIADD3 UR4, UPT, UPT, UR4, 0x20, URZ ;  /* 0x0000002004047890 */ /* 0x000fc8000fffe0ff */
[----:B------:R-:W-:Y:S01]  /*12b0*/  UISETP.GE.AND UP0, UPT, UR4, UR23, UPT ;  /* 0x000000170400728c */ /* 0x000fe2000bf06270 */
[----:B------:R-:W-:Y:S01]  /*12c0*/  BAR.SYNC.DEFER_BLOCKING 0x0 ;  /* 0x0000000000007b1d */ /* 0x000fe20000010000 */
[C---:B0-----:R-:W-:Y:S01]  /*12d0*/  FFMA R8, R22.reuse, R9, R25 ;  /* 0x0000000916087223 */ /* 0x041fe20000000019 */
[C---:B------:R-:W-:Y:S01]  /*12e0*/  FFMA R23, R22.reuse, R10, R23 ;  /* 0x0000000a16177223 */ /* 0x040fe20000000017 */
[----:B------:R-:W-:Y:S01]  /*12f0*/  FFMA R26, R22, R11, R26 ;  /* 0x0000000b161a7223 */ /* 0x000fe2000000001a */
[----:B------:R-:W-:Y:S02]  /*1300*/  MOV R9, UR12 ;  /* 0x0000000c00097c02 */ /* 0x000fe40008000f00 */
[----:B------:R-:W-:-:S03]  /*1310*/  IADD3 R18, P0, PT, R18, 0x80, RZ ;  /* 0x0000008012127810 */ /* 0x000fc60007f1e0ff */
[----:B------:R-:W-:Y:S01]  /*1320*/  IMAD.WIDE R20, R9, 0x4, R20 ;  /* 0x0000000409147825 */ /* 0x000fe200078e0214 */
[----:B------:R-:W-:-:S03]  /*1330*/  IADD3.X R19, PT, PT, RZ, R19, RZ, P0, !PT ;  /* 0x00000013ff137210 */ /* 0x000fc600007fe4ff */
[C---:B-1----:R-:W-:Y:S01]  /*1340*/  FFMA R8, R27.reuse, R5, R8 ;  /* 0x000000051b087223 */ /* 0x042fe20000000008 */
[----:B--2---:R-:W-:Y:S01]  /*1350*/  FFMA R24, R22, R24, R17 ;  /* 0x0000001816187223 */ /* 0x004fe20000000011 */
[C---:B------:R-:W-:Y:S01]  /*1360*/  FFMA R23, R27.reuse, R6, R23 ;  /* 0x000000061b177223 */ /* 0x040fe20000000017 */
[C---:B------:R-:W-:Y:S02]  /*1370*/  FFMA R26, R27.reuse, R7, R26 ;  /* 0x000000071b1a7223 */ /* 0x040fe4000000001a */
[----:B------:R-:W-:Y:S01]  /*1380*/  FFMA R29, R27, R29, R24 ;  /* 0x0000001d1b1d7223 */ /* 0x000fe20000000018 */
[C---:B---3--:R-:W-:Y:S01]  /*1390*/  FFMA R17, R28.reuse, R13, R8 ;  /* 0x0000000d1c117223 */ /* 0x048fe20000000008 */
[C---:B------:R-:W-:Y:S01]  /*13a0*/  FFMA R24, R28.reuse, R14, R23 ;  /* 0x0000000e1c187223 */ /* 0x040fe20000000017 */
[C---:B------:R-:W-:Y:S01]  /*13b0*/  FFMA R25, R28.reuse, R15, R26 ;  /* 0x0000000f1c197223 */ /* 0x040fe2000000001a */
[----:B----4-:R-:W-:Y:S01]  /*13c0*/  FFMA R22, R28, R4, R29 ;  /* 0x000000041c167223 */ /* 0x010fe2000000001d */
[----:B------:R-:W-:Y:S06]  /*13d0*/  BRA.U !UP0, `(.L_x_8) ;  /* 0xffffffed08bc7547 */ /* 0x000fec000b83ffff */
.L_x_7:
[----:B------:R-:W0:Y:S01]  /*13e0*/  LDCU UR6, c[0x0][0x380] ;  /* 0x00007000ff0677ac */ /* 0x000e220008000800 */
[----:B------:R-:W1:Y:S01]  /*13f0*/  LDCU.64 UR4, c[0x0][0x3a8] ;  /* 0x00007500ff0477ac */ /* 0x000e620008000a00 */
[----:B0-----:R-:W-:Y:S01]  /*1400*/  IMAD R3, R0, UR6, R16 ;  /* 0x0000000600037c24 */ /* 0x001fe2000f8e0210 */
[----:B------:R-:W-:-:S04]  /*1410*/  UIMAD UR14, UR15, UR6, UR14 ;  /* 0x000000060f0e72a4 */ /* 0x000fc8000f8e020e */
[----:B------:R-:W-:Y:S02]  /*1420*/  SHF.R.S32.HI R0, RZ, 0x1f, R3 ;  /* 0x0000001fff007819 */ /* 0x000fe40000011403 */
[----:B------:R-:W-:Y:S02]  /*1430*/  IADD3 R3, P0, PT, R3, UR14, RZ ;  /* 0x0000000e03037c10 */ /* 0x000fe4000ff1e0ff */
[----:B------:R-:W-:-:S04]  /*1440*/  MOV R5, UR14 ;  /* 0x0000000e00057c02 */ /* 0x000fc80008000f00 */
[----:B------:R-:W-:Y:S02]  /*1450*/  LEA.HI.X.SX32 R0, R5, R0, 0x1, P0 ;  /* 0x0000000005007211 */ /* 0x000fe400000f0eff */
[C---:B-1----:R-:W-:Y:S01]  /*1460*/  LEA R2, P0, R3.reuse, UR4, 0x2 ;  /* 0x0000000403027c11 */ /* 0x042fe2000f8010ff */
[----:B------:R-:W0:Y:S03]  /*1470*/  LDCU UR4, c[0x0][0x3a0] ;  /* 0x00007400ff0477ac */ /* 0x000e260008000800 */
[----:B------:R-:W-:Y:S01]  /*1480*/  LEA.HI.X R3, R3, UR5, R0, 0x2, P0 ;  /* 0x0000000503037c11 */ /* 0x000fe200080f1400 */
[----:B------:R-:W1:Y:S04]  /*1490*/  LDCU UR5, c[0x0][0x38c] ;  /* 0x00007180ff0577ac */ /* 0x000e680008000800 */
[----:B------:R-:W0:Y:S01]  /*14a0*/  LDG.E R0, desc[UR20][R2.64] ;  /* 0x0000001402007981 */ /* 0x000e22000c1e1900 */
[----:B------:R-:W-:-:S05]  /*14b0*/  MOV R5, UR6 ;  /* 0x0000000600057c02 */ /* 0x000fca0008000f00 */
[----:B------:R-:W-:-:S04]  /*14c0*/  IMAD.WIDE R4, R5, 0x4, R2 ;  /* 0x0000000405047825 */ /* 0x000fc800078e0202 */
[----:B0-----:R-:W-:-:S04]  /*14d0*/  FMUL R0, R0, UR4 ;  /* 0x0000000400007c20 */ /* 0x001fc80008400000 */
[----:B-1----:R-:W-:-:S05]  /*14e0*/  FFMA R17, R17, UR5, R0 ;  /* 0x0000000511117c23 */ /* 0x002fca0008000000 */
        /* <DEDUP_REMOVED lines=17> */
.L_x_9:
        /* <DEDUP_REMOVED lines=16> */
.L_x_18:


//--------------------- .text._Z14mysgemm_v5_anoiiifPKfS0_fPf --------------------------
	.section	.text._Z14mysgemm_v5_anoiiifPKfS0_fPf,"ax",@progbits
	.align	128
        .global         _Z14mysgemm_v5_anoiiifPKfS0_fPf
        .type           _Z14mysgemm_v5_anoiiifPKfS0_fPf,@function
        .size           _Z14mysgemm_v5_anoiiifPKfS0_fPf,(.L_x_19 - _Z14mysgemm_v5_anoiiifPKfS0_fPf)
        .other          _Z14mysgemm_v5_anoiiifPKfS0_fPf,@"STO_CUDA_ENTRY STV_DEFAULT"
_Z14mysgemm_v5_anoiiifPKfS0_fPf:
.text._Z14mysgemm_v5_anoiiifPKfS0_fPf:
[----:B------:R-:W-:Y:S01]  /*0000*/  LDC R1, c[0x0][0x37c] ;  /* 0x0000df00ff017b82 */ /* 0x000fe20000000800 */
[----:B------:R-:W0:Y:S01]  /*0010*/  S2R R11, SR_TID.X ;  /* 0x00000000000b7919 */ /* 0x000e220000002100 */
[----:B------:R-:W1:Y:S06]  /*0020*/  LDCU UR12, c[0x0][0x388] ;  /* 0x00007100ff0c77ac */ /* 0x000e6c0008000800 */
[----:B------:R-:W2:Y:S01]  /*0030*/  S2UR UR6, SR_CTAID.X ;  /* 0x00000000000679c3 */ /* 0x000ea20000002500 */
[----:B------:R-:W-:Y:S01]  /*0040*/  CS2R R18, SRZ ;  /* 0x0000000000127805 */ /* 0x000fe2000001ff00 */
[----:B------:R-:W3:Y:S01]  /*0050*/  S2R R6, SR_CTAID.Y ;  /* 0x0000000000067919 */ /* 0x000ee20000002600 */
[----:B------:R-:W-:Y:S01]  /*0060*/  CS2R R16, SRZ ;  /* 0x0000000000107805 */ /* 0x000fe2000001ff00 */
[----:B------:R-:W4:Y:S01]  /*0070*/  LDCU.64 UR10, c[0x0][0x358] ;  /* 0x00006b00ff0a77ac */ /* 0x000f220008000a00 */
[----:B-1----:R-:W-:-:S02]  /*0080*/  UISETP.GE.AND UP0, UPT, UR12, 0x1, UPT ;  /* 0x000000010c00788c */ /* 0x002fc4000bf06270 */
[----:B--2---:R-:W-:Y:S01]  /*0090*/  USHF.L.U32 UR6, UR6, 0x5, URZ ;  /* 0x0000000506067899 */ /* 0x004fe200080006ff */
[----:B0-----:R-:W-:Y:S02]  /*00a0*/  SHF.L.U32 R0, R11, 0x2, RZ ;  /* 0x000000020b007819 */ /* 0x001fe400000006ff */
[----:B------:R-:W-:Y:S02]  /*00b0*/  SHF.R.U32.HI R7, RZ, 0x3, R11 ;  /* 0x00000003ff077819 */ /* 0x000fe4000001160b */
[----:B---3--:R-:W-:Y:S02]  /*00c0*/  SHF.L.U32 R6, R6, 0x5, RZ ;  /* 0x0000000506067819 */ /* 0x008fe400000006ff */
[----:B------:R-:W-:Y:S01]  /*00d0*/  LOP3.LUT R0, R0, 0x1c, RZ, 0xc0, !PT ;  /* 0x0000001c00007812 */ /* 0x000fe200078ec0ff */
[----:B----4-:R-:W-:Y:S06]  /*00e0*/  BRA.U !UP0, `(.L_x_10) ;  /* 0x0000000d08e87547 */ /* 0x010fec000b800000 */
[----:B------:R-:W0:Y:S01]  /*00f0*/  LDC R8, c[0x0][0x380] ;  /* 0x0000e000ff087b82 */ /* 0x000e220000000800 */
[----:B------:R-:W1:Y:S01]  /*0100*/  LDCU.64 UR14, c[0x0][0x398] ;  /* 0x00007300ff0e77ac */ /* 0x000e620008000a00 */
[----:B------:R-:W-:Y:S01]  /*0110*/  IMAD R2, R7, UR12, R0 ;  /* 0x0000000c07027c24 */ /* 0x000fe2000f8e0200 */
[----:B------:R-:W-:Y:S01]  /*0120*/  LOP3.LUT R11, R11, 0x7, RZ, 0xc0, !PT ;  /* 0x000000070b0b7812 */ /* 0x000fe200078ec0ff */
[----:B------:R-:W-:Y:S01]  /*0130*/  IMAD R5, R6, UR12, RZ ;  /* 0x0000000c06057c24 */ /* 0x000fe2000f8e02ff */
[----:B------:R-:W2:Y:S01]  /*0140*/  LDCU.64 UR4, c[0x0][0x390] ;  /* 0x00007200ff0477ac */ /* 0x000ea20008000a00 */
[----:B------:R-:W-:Y:S01]  /*0150*/  IMAD.WIDE.U32 R2, R2, 0x4, RZ ;  /* 0x0000000402027825 */ /* 0x000fe200078e00ff */
[----:B------:R-:W-:Y:S01]  /*0160*/  SHF.L.U32 R9, R0, 0x7, RZ ;  /* 0x0000000700097819 */ /* 0x000fe200000006ff */
[----:B------:R-:W3:Y:S01]  /*0170*/  S2UR UR8, SR_CgaCtaId ;  /* 0x00000000000879c3 */ /* 0x000ee20000008800 */
[----:B------:R-:W-:Y:S01]  /*0180*/  UMOV UR7, 0x400 ;  /* 0x0000040000077882 */ /* 0x000fe20000000000 */
[----:B------:R-:W-:-:S02]  /*0190*/  LEA R4, R7, R0, 0x5 ;  /* 0x0000000007047211 */ /* 0x000fc400078e28ff */
[----:B------:R-:W-:Y:S01]  /*01a0*/  CS2R R16, SRZ ;  /* 0x0000000000107805 */ /* 0x000fe2000001ff00 */
[----:B------:R-:W-:Y:S01]  /*01b0*/  IMAD.WIDE R2, R5, 0x4, R2 ;  /* 0x0000000405027825 */ /* 0x000fe200078e0202 */
[----:B------:R-:W-:Y:S02]  /*01c0*/  CS2R R18, SRZ ;  /* 0x0000000000127805 */ /* 0x000fe4000001ff00 */
[----:B-1----:R-:W-:Y:S02]  /*01d0*/  IADD3 R26, P0, PT, R2, UR14, RZ ;  /* 0x0000000e021a7c10 */ /* 0x002fe4000ff1e0ff */
[C---:B------:R-:W-:Y:S01]  /*01e0*/  SHF.L.U32 R2, R7.reuse, 0x2, RZ ;  /* 0x0000000207027819 */ /* 0x040fe200000006ff */
[----:B--2---:R-:W-:Y:S01]  /*01f0*/  UIMAD.WIDE UR4, UR6, 0x4, UR4 ;  /* 0x00000004060478a5 */ /* 0x004fe2000f8e0204 */
[----:B0-----:R-:W-:Y:S01]  /*0200*/  IMAD R5, R7, R8, RZ ;  /* 0x0000000807057224 */ /* 0x001fe200078e02ff */
[----:B------:R-:W-:Y:S02]  /*0210*/  IADD3 R26, P1, PT, R26, 0x8, RZ ;  /* 0x000000081a1a7810 */ /* 0x000fe40007f3e0ff */
[----:B------:R-:W-:Y:S01]  /*0220*/  LOP3.LUT R2, R9, R2, RZ, 0xfc, !PT ;  /* 0x0000000209027212 */ /* 0x000fe200078efcff */
[----:B------:R-:W-:Y:S01]  /*0230*/  IMAD.WIDE R28, R5, 0x4, RZ ;  /* 0x00000004051c7825 */ /* 0x000fe200078e02ff */
[----:B------:R-:W-:-:S02]  /*0240*/  IADD3.X R27, PT, PT, RZ, UR15, R3, P1, P0 ;  /* 0x0000000fff1b7c10 */ /* 0x000fc40008fe0403 */
[----:B------:R-:W-:Y:S01]  /*0250*/  SHF.L.U32 R3, R8, 0x5, RZ ;  /* 0x0000000508037819 */ /* 0x000fe200000006ff */
[----:B---3--:R-:W-:Y:S01]  /*0260*/  ULEA UR9, UR8, UR7, 0x18 ;  /* 0x0000000708097291 */ /* 0x008fe2000f8ec0ff */
[----:B------:R-:W-:Y:S01]  /*0270*/  MOV R31, UR5 ;  /* 0x00000005001f7c02 */ /* 0x000fe20008000f00 */
[----:B------:R-:W-:Y:S01]  /*0280*/  UIADD3 UR7, UPT, UPT, UR7, 0x1000, URZ ;  /* 0x0000100007077890 */ /* 0x000fe2000fffe0ff */
[----:B------:R-:W-:Y:S01]  /*0290*/  IMAD.WIDE.U32 R28, R11, 0x10, R28 ;  /* 0x000000100b1c7825 */ /* 0x000fe200078e001c */
[----:B------:R-:W-:Y:S02]  /*02a0*/  IADD3 R5, PT, PT, R0, R5, RZ ;  /* 0x0000000500057210 */ /* 0x000fe40007ffe0ff */
[----:B------:R-:W-:Y:S01]  /*02b0*/  LEA R4, R4, UR9, 0x2 ;  /* 0x0000000904047c11 */ /* 0x000fe2000f8e10ff */
[----:B------:R-:W-:Y:S01]  /*02c0*/  ULEA UR7, UR8, UR7, 0x18 ;  /* 0x0000000708077291 */ /* 0x000fe2000f8ec0ff */
[----:B------:R-:W-:Y:S01]  /*02d0*/  MOV R30, UR4 ;  /* 0x00000004001e7c02 */ /* 0x000fe20008000f00 */
[----:B------:R-:W-:-:S10]  /*02e0*/  UMOV UR4, URZ ;  /* 0x000000ff00047c82 */ /* 0x000fd40008000000 */
.L_x_11:
[----:B------:R-:W-:Y:S01]  /*02f0*/  IADD3 R12, P0, PT, R28, R30, RZ ;  /* 0x0000001e1c0c7210 */ /* 0x000fe20007f1e0ff */
[----:B------:R-:W-:Y:S01]  /*0300*/  IMAD.WIDE R14, R5, 0x4, R30 ;  /* 0x00000004050e7825 */ /* 0x000fe200078e021e */
[----:B------:R-:W2:Y:S02]  /*0310*/  LDG.E R21, desc[UR10][R26.64+-0x8] ;  /* 0xfffff80a1a157981 */ /* 0x000ea4000c1e1900 */
[----:B------:R-:W-:Y:S02]  /*0320*/  IADD3.X R13, PT, PT, R29, R31, RZ, P0, !PT ;  /* 0x0000001f1d0d7210 */ /* 0x000fe400007fe4ff */
[----:B------:R-:W3:Y:S04]  /*0330*/  LDG.E R8, desc[UR10][R14.64] ;  /* 0x0000000a0e087981 */ /* 0x000ee8000c1e1900 */
[----:B------:R-:W3:Y:S04]  /*0340*/  LDG.E R9, desc[UR10][R12.64+0x4] ;  /* 0x0000040a0c097981 */ /* 0x000ee8000c1e1900 */
[----:B------:R-:W3:Y:S04]  /*0350*/  LDG.E R10, desc[UR10][R12.64+0x8] ;  /* 0x0000080a0c0a7981 */ /* 0x000ee8000c1e1900 */
[----:B------:R-:W3:Y:S04]  /*0360*/  LDG.E R11, desc[UR10][R12.64+0xc] ;  /* 0x00000c0a0c0b7981 */ /* 0x000ee8000c1e1900 */
[----:B------:R-:W4:Y:S04]  /*0370*/  LDG.E R23, desc[UR10][R26.64+-0x4] ;  /* 0xfffffc0a1a177981 */ /* 0x000f28000c1e1900 */
[----:B------:R-:W5:Y:S04]  /*0380*/  LDG.E R35, desc[UR10][R26.64] ;  /* 0x0000000a1a237981 */ /* 0x000f68000c1e1900 */
[----:B------:R-:W5:Y:S01]  /*0390*/  LDG.E R37, desc[UR10][R26.64+0x4] ;  /* 0x0000040a1a257981 */ /* 0x000f62000c1e1900 */
[----:B------:R-:W-:-:S02]  /*03a0*/  LEA R25, R7, UR7, 0x2 ;  /* 0x0000000707197c11 */ /* 0x000fc4000f8e10ff */
[----:B------:R-:W-:Y:S01]  /*03b0*/  LEA R24, R0, UR9, 0x2 ;  /* 0x0000000900187c11 */ /* 0x000fe2000f8e10ff */
[----:B---3--:R-:W-:Y:S04]  /*03c0*/  STS.128 [R4], R8 ;  /* 0x0000000804007388 */ /* 0x008fe80000000c00 */
[----:B--2---:R-:W-:Y:S04]  /*03d0*/  STS [R2+UR7+0x4], R21 ;  /* 0x0000041502007988 */ /* 0x004fe80008000807 */
[----:B----4-:R-:W-:Y:S04]  /*03e0*/  STS [R2+UR7+0x84], R23 ;  /* 0x0000841702007988 */ /* 0x010fe80008000807 */
[----:B-----5:R-:W-:Y:S04]  /*03f0*/  STS [R2+UR7+0x104], R35 ;  /* 0x0001042302007988 */ /* 0x020fe80008000807 */
[----:B------:R-:W-:Y:S01]  /*0400*/  STS [R2+UR7+0x184], R37 ;  /* 0x0001842502007988 */ /* 0x000fe20008000807 */
[----:B------:R-:W-:Y:S06]  /*0410*/  BAR.SYNC.DEFER_BLOCKING 0x0 ;  /* 0x0000000000007b1d */ /* 0x000fec0000010000 */
[----:B------:R-:W-:Y:S04]  /*0420*/  LDS R22, [R25+0x4] ;  /* 0x0000040019167984 */ /* 0x000fe80000000800 */
[----:B------:R-:W0:Y:S04]  /*0430*/  LDS.128 R12, [R24] ;  /* 0x00000000180c7984 */ /* 0x000e280000000c00 */
[----:B------:R-:W-:Y:S04]  /*0440*/  LDS R20, [R25+0x84] ;  /* 0x0000840019147984 */ /* 0x000fe80000000800 */
[----:B------:R-:W1:Y:S04]  /*0450*/  LDS.128 R8, [R24+0x80] ;  /* 0x0000800018087984 */ /* 0x000e680000000c00 */
[----:B------:R-:W-:Y:S04]  /*0460*/  LDS R21, [R25+0x104] ;  /* 0x0001040019157984 */ /* 0x000fe80000000800 */
[----:B------:R-:W-:Y:S01]  /*0470*/  LDS R23, [R25+0x184] ;  /* 0x0001840019177984 */ /* 0x000fe20000000800 */
[C---:B0-----:R-:W-:Y:S01]  /*0480*/  FFMA R12, R22.reuse, R12, R17 ;  /* 0x0000000c160c7223 */ /* 0x041fe20000000011 */
[C---:B------:R-:W-:Y:S01]  /*0490*/  FFMA R32, R22.reuse, R13, R16 ;  /* 0x0000000d16207223 */ /* 0x040fe20000000010 */
[C---:B------:R-:W-:Y:S01]  /*04a0*/  FFMA R33, R22.reuse, R14, R19 ;  /* 0x0000000e16217223 */ /* 0x040fe20000000013 */
[----:B------:R-:W-:-:S02]  /*04b0*/  FFMA R34, R22, R15, R18 ;  /* 0x0000000f16227223 */ /* 0x000fc40000000012 */
[----:B------:R-:W0:Y:S01]  /*04c0*/  LDS.128 R16, [R24+0x100] ;  /* 0x0001000018107984 */ /* 0x000e220000000c00 */
        /* <DEDUP_REMOVED lines=11> */
[C---:B-1----:R-:W-:Y:S01]  /*0580*/  FFMA R35, R23.reuse, R12, R16 ;  /* 0x0000000c17237223 */ /* 0x042fe20000000010 */
[----:B------:R-:W-:Y:S04]  /*0590*/  LDS R21, [R25+0x284] ;  /* 0x0002840019157984 */ /* 0x000fe80000000800 */
[----:B------:R-:W0:Y:S01]  /*05a0*/  LDS.128 R16, [R24+0x280] ;  /* 0x0002800018107984 */ /* 0x000e220000000c00 */
[C---:B------:R-:W-:Y:S01]  /*05b0*/  FFMA R32, R23.reuse, R13, R32 ;  /* 0x0000000d17207223 */ /* 0x040fe20000000020 */
[C---:B------:R-:W-:Y:S01]  /*05c0*/  FFMA R33, R23.reuse, R14, R33 ;  /* 0x0000000e17217223 */ /* 0x040fe20000000021 */
[----:B------:R-:W-:-:S02]  /*05d0*/  FFMA R34, R23, R15, R34 ;  /* 0x0000000f17227223 */ /* 0x000fc40000000022 */
[----:B------:R-:W-:Y:S04]  /*05e0*/  LDS R23, [R25+0x304] ;  /* 0x0003040019177984 */ /* 0x000fe80000000800 */
[----:B------:R-:W1:Y:S01]  /*05f0*/  LDS.128 R12, [R24+0x300] ;  /* 0x00030000180c7984 */ /* 0x000e620000000c00 */
[C---:B--2---:R-:W-:Y:S01]  /*0600*/  FFMA R22, R20.reuse, R8, R35 ;  /* 0x0000000814167223 */ /* 0x044fe20000000023 */
        /* <DEDUP_REMOVED lines=15> */
[----:B------:R-:W-:Y:S04]  /*0700*/  LDS R23, [R25+0x484] ;  /* 0x0004840019177984 */ /* 0x000fe80000000800 */
[----:B------:R-:W1:Y:S01]  /*0710*/  LDS.128 R12, [R24+0x480] ;  /* 0x00048000180c7984 */ /* 0x000e620000000c00 */
[C---:B--2---:R-:W-:Y:S01]  /*0720*/  FFMA R22, R20.reuse, R8, R35 ;  /* 0x0000000814167223 */ /* 0x044fe20000000023 */
[C---:B------:R-:W-:Y:S01]  /*0730*/  FFMA R32, R20.reuse, R9, R32 ;  /* 0x0000000914207223 */ /* 0x040fe20000000020 */
[C---:B------:R-:W-:Y:S01]  /*0740*/  FFMA R33, R20.reuse, R10, R33 ;  /* 0x0000000a14217223 */ /* 0x040fe20000000021 */
[----:B------:R-:W-:-:S02]  /*0750*/  FFMA R34, R20, R11, R34 ;  /* 0x0000000b14227223 */ /* 0x000fc40000000022 */
[----:B------:R-:W-:Y:S04]  /*0760*/  LDS R20, [R25+0x504] ;  /* 0x0005040019147984 */ /* 0x000fe80000000800 */
[----:B------:R-:W2:Y:S01]  /*0770*/  LDS.128 R8, [R24+0x500] ;  /* 0x0005000018087984 */ /* 0x000ea20000000c00 */
[C---:B0-----:R-:W-:Y:S01]  /*0780*/  FFMA R16, R21.reuse, R16, R22 ;  /* 0x0000001015107223 */ /* 0x041fe20000000016 */
[C---:B------:R-:W-:Y:S01]  /*0790*/  FFMA R32, R21.reuse, R17, R32 ;  /* 0x0000001115207223 */ /* 0x040fe20000000020 */
[C---:B------:R-:W-:Y:S01]  /*07a0*/  FFMA R33, R21.reuse, R18, R33 ;  /* 0x0000001215217223 */ /* 0x040fe20000000021 */
[----:B------:R-:W-:Y:S02]  /*07b0*/  FFMA R34, R21, R19, R34 ;  /* 0x0000001315227223 */ /* 0x000fe40000000022 */
        /* <DEDUP_REMOVED lines=71> */
[----:B------:R-:W-:Y:S01]  /*0c30*/  FFMA R34, R21, R19, R34 ;  /* 0x0000001315227223 */ /* 0x000fe20000000022 */
[----:B------:R-:W-:Y:S01]  /*0c40*/  LDS R22, [R25+0xc04] ;  /* 0x000c040019167984 */ /* 0x000fe20000000800 */
[C---:B-1----:R-:W-:Y:S01]  /*0c50*/  FFMA R17, R23.reuse, R12, R16 ;  /* 0x0000000c17117223 */ /* 0x042fe20000000010 */
[C---:B------:R-:W-:Y:S01]  /*0c60*/  FFMA R16, R23.reuse, R13, R32 ;  /* 0x0000000d17107223 */ /* 0x040fe20000000020 */
[C---:B------:R-:W-:Y:S01]  /*0c70*/  FFMA R21, R23.reuse, R14, R33 ;  /* 0x0000000e17157223 */ /* 0x040fe20000000021 */
[----:B------:R-:W-:-:S02]  /*0c80*/  FFMA R36, R23, R15, R34 ;  /* 0x0000000f17247223 */ /* 0x000fc40000000022 */
[----:B------:R-:W-:Y:S04]  /*0c90*/  LDS R23, [R25+0xb84] ;  /* 0x000b840019177984 */ /* 0x000fe80000000800 */
[----:B------:R-:W0:Y:S01]  /*0ca0*/  LDS.128 R12, [R24+0xb80] ;  /* 0x000b8000180c7984 */ /* 0x000e220000000c00 */
[C---:B--2---:R-:W-:Y:S01]  /*0cb0*/  FFMA R32, R20.reuse, R8, R17 ;  /* 0x0000000814207223 */ /* 0x044fe20000000011 */
[C---:B------:R-:W-:Y:S02]  /*0cc0*/  FFMA R34, R20.reuse, R9, R16 ;  /* 0x0000000914227223 */ /* 0x040fe40000000010 */
[----:B------:R-:W1:Y:S01]  /*0cd0*/  LDS.128 R16, [R24+0xc00] ;  /* 0x000c000018107984 */ /* 0x000e620000000c00 */
[C---:B------:R-:W-:Y:S01]  /*0ce0*/  FFMA R33, R20.reuse, R10, R21 ;  /* 0x0000000a14217223 */ /* 0x040fe20000000015 */
[----:B------:R-:W-:-:S02]  /*0cf0*/  FFMA R36, R20, R11, R36 ;  /* 0x0000000b14247223 */ /* 0x000fc40000000024 */
[----:B------:R-:W-:Y:S04]  /*0d00*/  LDS R21, [R25+0xc84] ;  /* 0x000c840019157984 */ /* 0x000fe80000000800 */
[----:B------:R-:W2:Y:S04]  /*0d10*/  LDS.128 R8, [R24+0xc80] ;  /* 0x000c800018087984 */ /* 0x000ea80000000c00 */
[----:B------:R-:W-:Y:S01]  /*0d20*/  LDS R20, [R25+0xd84] ;  /* 0x000d840019147984 */ /* 0x000fe20000000800 */
[C---:B0-----:R-:W-:Y:S01]  /*0d30*/  FFMA R35, R23.reuse, R12, R32 ;  /* 0x0000000c17237223 */ /* 0x041fe20000000020 */
[C---:B------:R-:W-:Y:S01]  /*0d40*/  FFMA R32, R23.reuse, R13, R34 ;  /* 0x0000000d17207223 */ /* 0x040fe20000000022 */
[C---:B------:R-:W-:Y:S01]  /*0d50*/  FFMA R33, R23.reuse, R14, R33 ;  /* 0x0000000e17217223 */ /* 0x040fe20000000021 */
[----:B------:R-:W-:Y:S01]  /*0d60*/  FFMA R36, R23, R15, R36 ;  /* 0x0000000f17247223 */ /* 0x000fe20000000024 */
[C---:B-1----:R-:W-:Y:S01]  /*0d70*/  FFMA R16, R22.reuse, R16, R35 ;  /* 0x0000001016107223 */ /* 0x042fe20000000023 */
[----:B------:R-:W-:Y:S01]  /*0d80*/  LDS R23, [R25+0xd04] ;  /* 0x000d040019177984 */ /* 0x000fe20000000800 */
[C---:B------:R-:W-:Y:S01]  /*0d90*/  FFMA R32, R22.reuse, R17, R32 ;  /* 0x0000001116207223 */ /* 0x040fe20000000020 */
[----:B------:R-:W-:-:S02]  /*0da0*/  FFMA R33, R22, R18, R33 ;  /* 0x0000001216217223 */ /* 0x000fc40000000021 */
[----:B------:R-:W0:Y:S01]  /*0db0*/  LDS.128 R12, [R24+0xd00] ;  /* 0x000d0000180c7984 */ /* 0x000e220000000c00 */
[----:B------:R-:W-:Y:S01]  /*0dc0*/  FFMA R36, R22, R19, R36 ;  /* 0x0000001316247223 */ /* 0x000fe20000000024 */
[C---:B--2---:R-:W-:Y:S02]  /*0dd0*/  FFMA R22, R21.reuse, R8, R16 ;  /* 0x0000000815167223 */ /* 0x044fe40000000010 */
[----:B------:R-:W1:Y:S01]  /*0de0*/  LDS.128 R16, [R24+0xd80] ;  /* 0x000d800018107984 */ /* 0x000e620000000c00 */
[C---:B------:R-:W-:Y:S01]  /*0df0*/  FFMA R34, R21.reuse, R9, R32 ;  /* 0x0000000915227223 */ /* 0x040fe20000000020 */
[C---:B------:R-:W-:Y:S01]  /*0e00*/  FFMA R33, R21.reuse, R10, R33 ;  /* 0x0000000a15217223 */ /* 0x040fe20000000021 */
[----:B------:R-:W-:Y:S01]  /*0e10*/  FFMA R36, R21, R11, R36 ;  /* 0x0000000b15247223 */ /* 0x000fe20000000024 */
        /* <DEDUP_REMOVED lines=8> */
[----:B------:R-:W-:-:S02]  /*0ea0*/  FFMA R16, R20, R17, R34 ;  /* 0x0000001114107223 */ /* 0x000fc40000000022 */
[----:B------:R-:W0:Y:S01]  /*0eb0*/  LDS.128 R12, [R24+0xe80] ;  /* 0x000e8000180c7984 */ /* 0x000e220000000c00 */
[C---:B------:R-:W-:Y:S01]  /*0ec0*/  FFMA R21, R20.reuse, R18, R21 ;  /* 0x0000001214157223 */ /* 0x040fe20000000015 */
[----:B------:R-:W-:Y:S01]  /*0ed0*/  FFMA R34, R20, R19, R36 ;  /* 0x0000001314227223 */ /* 0x000fe20000000024 */
[C---:B--2---:R-:W-:Y:S02]  /*0ee0*/  FFMA R36, R32.reuse, R9, R16 ;  /* 0x0000000920247223 */ /* 0x044fe40000000010 */
[----:B------:R-:W-:Y:S01]  /*0ef0*/  LDS R9, [R25+0xf04] ;  /* 0x000f040019097984 */ /* 0x000fe20000000800 */
[----:B------:R-:W-:-:S03]  /*0f00*/  FFMA R8, R32, R8, R35 ;  /* 0x0000000820087223 */ /* 0x000fc60000000023 */
[----:B------:R-:W1:Y:S01]  /*0f10*/  LDS.128 R16, [R24+0xf00] ;  /* 0x000f000018107984 */ /* 0x000e620000000c00 */
[----:B------:R-:W-:-:S03]  /*0f20*/  FFMA R35, R32, R10, R21 ;  /* 0x0000000a20237223 */ /* 0x000fc60000000015 */
[----:B------:R-:W-:Y:S04]  /*0f30*/  LDS R10, [R25+0xf84] ;  /* 0x000f8400190a7984 */ /* 0x000fe80000000800 */
[----:B------:R-:W2:Y:S01]  /*0f40*/  LDS.128 R20, [R24+0xf80] ;  /* 0x000f800018147984 */ /* 0x000ea20000000c00 */
[----:B------:R-:W-:Y:S01]  /*0f50*/  UIADD3 UR4, UPT, UPT, UR4, 0x20, URZ ;  /* 0x0000002004047890 */ /* 0x000fe2000fffe0ff */
[----:B------:R-:W-:-:S03]  /*0f60*/  FFMA R34, R32, R11, R34 ;  /* 0x0000000b20227223 */ /* 0x000fc60000000022 */
[----:B------:R-:W-:Y:S01]  /*0f70*/  UISETP.GE.AND UP0, UPT, UR4, UR12, UPT ;  /* 0x0000000c0400728c */ /* 0x000fe2000bf06270 */
[----:B------:R-:W-:Y:S01]  /*0f80*/  BAR.SYNC.DEFER_BLOCKING 0x0 ;  /* 0x0000000000007b1d */ /* 0x000fe20000010000 */
[----:B------:R-:W-:Y:S01]  /*0f90*/  IADD3 R26, P0, PT, R26, 0x80, RZ ;  /* 0x000000801a1a7810 */ /* 0x000fe20007f1e0ff */
[----:B------:R-:W-:-:S03]  /*0fa0*/  IMAD.WIDE R30, R3, 0x4, R30 ;  /* 0x00000004031e7825 */ /* 0x000fc600078e021e */
[----:B------:R-:W-:Y:S01]  /*0fb0*/  IADD3.X R27, PT, PT, RZ, R27, RZ, P0, !PT ;  /* 0x0000001bff1b7210 */ /* 0x000fe200007fe4ff */
[C---:B0-----:R-:W-:Y:S01]  /*0fc0*/  FFMA R8, R33.reuse, R12, R8 ;  /* 0x0000000c21087223 */ /* 0x041fe20000000008 */
[C---:B------:R-:W-:Y:S01]  /*0fd0*/  FFMA R36, R33.reuse, R13, R36 ;  /* 0x0000000d21247223 */ /* 0x040fe20000000024 */
[C---:B------:R-:W-:Y:S01]  /*0fe0*/  FFMA R35, R33.reuse, R14, R35 ;  /* 0x0000000e21237223 */ /* 0x040fe20000000023 */
[----:B------:R-:W-:Y:S01]  /*0ff0*/  FFMA R34, R33, R15, R34 ;  /* 0x0000000f21227223 */ /* 0x000fe20000000022 */
        /* <DEDUP_REMOVED lines=9> */
.L_x_10:
[----:B------:R-:W0:Y:S01]  /*1090*/  LDC R3, c[0x0][0x380] ;  /* 0x0000e000ff037b82 */ /* 0x000e220000000800 */
[----:B------:R-:W1:Y:S01]  /*10a0*/  LDCU.64 UR4, c[0x0][0x3a8] ;  /* 0x00007500ff0477ac */ /* 0x000e620008000a00 */
[-C--:B0-----:R-:W-:Y:S02]  /*10b0*/  IMAD R7, R7, R3.reuse, R0 ;  /* 0x0000000307077224 */ /* 0x081fe400078e0200 */
[----:B------:R-:W-:-:S03]  /*10c0*/  IMAD R6, R6, R3, UR6 ;  /* 0x0000000606067e24 */ /* 0x000fc6000f8e0203 */
[----:B------:R-:W-:Y:S02]  /*10d0*/  SHF.R.S32.HI R3, RZ, 0x1f, R7 ;  /* 0x0000001fff037819 */ /* 0x000fe40000011407 */
[----:B------:R-:W-:-:S04]  /*10e0*/  IADD3 R7, P0, PT, R6, R7, RZ ;  /* 0x0000000706077210 */ /* 0x000fc80007f1e0ff */
[----:B------:R-:W-:Y:S02]  /*10f0*/  LEA.HI.X.SX32 R6, R6, R3, 0x1, P0 ;  /* 0x0000000306067211 */ /* 0x000fe400000f0eff */
[C---:B-1----:R-:W-:Y:S01]  /*1100*/  LEA R2, P0, R7.reuse, UR4, 0x2 ;  /* 0x0000000407027c11 */ /* 0x042fe2000f8010ff */
[----:B------:R-:W0:Y:S03]  /*1110*/  LDCU UR4, c[0x0][0x3a0] ;  /* 0x00007400ff0477ac */ /* 0x000e260008000800 */
[----:B------:R-:W-:Y:S01]  /*1120*/  LEA.HI.X R3, R7, UR5, R6, 0x2, P0 ;  /* 0x0000000507037c11 */ /* 0x000fe200080f1406 */
[----:B------:R-:W1:Y:S04]  /*1130*/  LDCU UR5, c[0x0][0x38c] ;  /* 0x00007180ff0577ac */ /* 0x000e680008000800 */
[----:B------:R-:W0:Y:S04]  /*1140*/  LDG.E R0, desc[UR10][R2.64] ;  /* 0x0000000a02007981 */ /* 0x000e28000c1e1900 */
[----:B------:R-:W2:Y:S04]  /*1150*/  LDG.E R4, desc[UR10][R2.64+0x4] ;  /* 0x0000040a02047981 */ /* 0x000ea8000c1e1900 */
[----:B------:R-:W3:Y:S04]  /*1160*/  LDG.E R6, desc[UR10][R2.64+0x8] ;  /* 0x0000080a02067981 */ /* 0x000ee8000c1e1900 */
[----:B------:R-:W4:Y:S01]  /*1170*/  LDG.E R7, desc[UR10][R2.64+0xc] ;  /* 0x00000c0a02077981 */ /* 0x000f22000c1e1900 */
[----:B0-----:R-:W-:Y:S01]  /*1180*/  FMUL R0, R0, UR4 ;  /* 0x0000000400007c20 */ /* 0x001fe20008400000 */
[----:B--2---:R-:W-:-:S03]  /*1190*/  FMUL R5, R4, UR4 ;  /* 0x0000000404057c20 */ /* 0x004fc60008400000 */
[----:B-1----:R-:W-:Y:S01]  /*11a0*/  FFMA R17, R17, UR5, R0 ;  /* 0x0000000511117c23 */ /* 0x002fe20008000000 */
[----:B---3--:R-:W-:Y:S01]  /*11b0*/  FMUL R6, R6, UR4 ;  /* 0x0000000406067c20 */ /* 0x008fe20008400000 */
[----:B------:R-:W-:-:S03]  /*11c0*/  FFMA R5, R16, UR5, R5 ;  /* 0x0000000510057c23 */ /* 0x000fc60008000005 */
[----:B------:R-:W-:Y:S01]  /*11d0*/  STG.E desc[UR10][R2.64], R17 ;  /* 0x0000001102007986 */ /* 0x000fe2000c10190a */
[----:B----4-:R-:W-:Y:S01]  /*11e0*/  FMUL R7, R7, UR4 ;  /* 0x0000000407077c20 */ /* 0x010fe20008400000 */
[----:B------:R-:W-:Y:S02]  /*11f0*/  FFMA R19, R19, UR5, R6 ;  /* 0x0000000513137c23 */ /* 0x000fe40008000006 */
[----:B------:R-:W-:Y:S01]  /*1200*/  STG.E desc[UR10][R2.64+0x4], R5 ;  /* 0x0000040502007986 */ /* 0x000fe2000c10190a */
[----:B------:R-:W-:-:S03]  /*1210*/  FFMA R7, R18, UR5, R7 ;  /* 0x0000000512077c23 */ /* 0x000fc60008000007 */
[----:B------:R-:W-:Y:S04]  /*1220*/  STG.E desc[UR10][R2.64+0x8], R19 ;  /* 0x0000081302007986 */ /* 0x000fe8000c10190a */
[----:B------:R-:W-:Y:S01]  /*1230*/  STG.E desc[UR10][R2.64+0xc], R7 ;  /* 0x00000c0702007986 */ /* 0x000fe2000c10190a */
[----:B------:R-:W-:Y:S05]  /*1240*/  EXIT ;  /* 0x000000000000794d */ /* 0x000fea0003800000 */
.L_x_12:
        /* <DEDUP_REMOVED lines=11> */
.L_x_19:


//--------------------- .text._Z10mysgemm_v5iiifPKfS0_fPf --------------------------
	.section	.text._Z10mysgemm_v5iiifPKfS0_fPf,"ax",@progbits
	.align	128
        .global         _Z10mysgemm_v5iiifPKfS0_fPf
        .type           _Z10mysgemm_v5iiifPKfS0_fPf,@function
        .size           _Z10mysgemm_v5iiifPKfS0_fPf,(.L_x_20 - _Z10mysgemm_v5iiifPKfS0_fPf)
        .other          _Z10mysgemm_v5iiifPKfS0_fPf,@"STO_CUDA_ENTRY STV_DEFAULT"
_Z10mysgemm_v5iiifPKfS0_fPf:
.text._Z10mysgemm_v5iiifPKfS0_fPf:
        /* <DEDUP_REMOVED lines=22> */
[----:B------:R-:W-:Y:S01]  /*0160*/  LEA R4, R6, R7, 0x5 ;  /* 0x0000000706047211 */ /* 0x000fe200078e28ff */
[----:B------:R-:W3:Y:S01]  /*0170*/  S2UR UR8, SR_CgaCtaId ;  /* 0x00000000000879c3 */ /* 0x000ee20000008800 */
[----:B------:R-:W-:Y:S01]  /*0180*/  UMOV UR7, 0x400 ;  /* 0x0000040000077882 */ /* 0x000fe20000000000 */
[----:B------:R-:W-:-:S02]  /*0190*/  CS2R R16, SRZ ;  /* 0x0000000000107805 */ /* 0x000fc4000001ff00 */
[----:B------:R-:W-:Y:S01]  /*01a0*/  CS2R R18, SRZ ;  /* 0x0000000000127805 */ /* 0x000fe2000001ff00 */
[----:B------:R-:W-:Y:S01]  /*01b0*/  IMAD.WIDE R2, R5, 0x4, R2 ;  /* 0x0000000405027825 */ /* 0x000fe200078e0202 */
[----:B------:R-:W-:Y:S02]  /*01c0*/  SHF.L.U32 R5, R7, 0x7, RZ ;  /* 0x0000000707057819 */ /* 0x000fe400000006ff */
        /* <DEDUP_REMOVED lines=18> */
.L_x_14:
        /* <DEDUP_REMOVED lines=14> */
[----:B--2---:R-:W-:Y:S04]  /*03d0*/  STS [R2+UR7], R21 ;  /* 0x0000001502007988 */ /* 0x004fe80008000807 */
[----:B----4-:R-:W-:Y:S04]  /*03e0*/  STS [R2+UR7+0x80], R23 ;  /* 0x0000801702007988 */ /* 0x010fe80008000807 */
[----:B-----5:R-:W-:Y:S04]  /*03f0*/  STS [R2+UR7+0x100], R35 ;  /* 0x0001002302007988 */ /* 0x020fe80008000807 */
[----:B------:R-:W-:Y:S01]  /*0400*/  STS [R2+UR7+0x180], R37 ;  /* 0x0001802502007988 */ /* 0x000fe20008000807 */
[----:B------:R-:W-:Y:S06]  /*0410*/  BAR.SYNC.DEFER_BLOCKING 0x0 ;  /* 0x0000000000007b1d */ /* 0x000fec0000010000 */
[----:B------:R-:W-:Y:S04]  /*0420*/  LDS R22, [R25] ;  /* 0x0000000019167984 */ /* 0x000fe80000000800 */
        /* <DEDUP_REMOVED lines=198> */
.L_x_13:
        /* <DEDUP_REMOVED lines=28> */
.L_x_15:
        /* <DEDUP_REMOVED lines=11> */
.L_x_20:


//--------------------- .nv.global.init           --------------------------
	.section	.nv.global.init,"aw",@progbits
.nv.global.init:
	.type		$str,@object
	.size		$str,(.L_0 - $str)
$str:
        /*0000*/ 	.byte	0x74, 0x68, 0x72, 0x65, 0x61, 0x64, 0x49, 0x64, 0x78, 0x20, 0x25, 0x64, 0x20, 0x3d, 0x20, 0x74
        /*0010*/ 	.byte	0x72, 0x61, 0x6e, 0x73, 0x70, 0x6f, 0x73, 0x65, 0x20, 0x74, 0x6f, 0x20, 0x28, 0x25, 0x64, 0x2c
        /*0020*/ 	.byte	0x25, 0x64, 0x29, 0x20, 0x62, 0x61, 0x6e, 0x6b, 0x28, 0x25, 0x64, 0x29, 0x2c, 0x28, 0x25, 0x64
        /*0030*/ 	.byte	0x2c, 0x25, 0x64, 0x29, 0x20, 0x62, 0x61, 0x6e, 0x6b, 0x28, 0x25, 0x64, 0x29, 0x2c, 0x28, 0x25
        /*0040*/ 	.byte	0x64, 0x2c, 0x25, 0x64, 0x29, 0x20, 0x62, 0x61, 0x6e, 0x6b, 0x28, 0x25, 0x64, 0x29, 0x2c, 0x28
        /*0050*/ 	.byte	0x25, 0x64, 0x2c, 0x25, 0x64, 0x29, 0x20, 0x62, 0x61, 0x6e, 0x6b, 0x28, 0x25, 0x64, 0x29, 0x20
        /*0060*/ 	.byte	0x0a, 0x00
.L_0:


//--------------------- .nv.shared._Z19mysgemm_v5_ano2_proiiifPKfS0_fPf --------------------------
	.section	.nv.shared._Z19mysgemm_v5_ano2_proiiifPKfS0_fPf,"aw",@nobits
	.sectionflags	@""
	.align	4
.nv.shared._Z19mysgemm_v5_ano2_proiiifPKfS0_fPf:
	.zero		9216


//--------------------- .nv.shared.reserved.0     --------------------------
	.section	.nv.shared.reserved.0,"aw",@nobits
	.weak		__nv_reservedSMEM_offset_0_alias
	.size		__nv_reservedSMEM_offset_0_alias, 0, 64
	.other		__nv_reservedSMEM_offset_0_alias,@"STO_CUDA_RESERVED_SHARED STV_DEFAULT"
__nv_reservedSMEM_offset_0_alias:
	.zero		0
	.zero		64


//--------------------- .nv.shared._Z18mysgemm_v5_ano_proiiifPKfS0_fPf --------------------------
	.section	.nv.shared._Z18mysgemm_v5_ano_proiiifPKfS0_fPf,"aw",@nobits
	.sectionflags	@""
	.align	4
.nv.shared._Z18mysgemm_v5_ano_proiiifPKfS0_fPf:
	.zero		9344


//--------------------- .nv.shared._Z15mysgemm_v5_ano2iiifPKfS0_fPf --------------------------
	.section	.nv.shared._Z15mysgemm_v5_ano2iiifPKfS0_fPf,"aw",@nobits
	.sectionflags	@""
	.align	4
.nv.shared._Z15mysgemm_v5_ano2iiifPKfS0_fPf:
	.zero		9344


//--------------------- .nv.shared._Z14mysgemm_v5_anoiiifPKfS0_fPf --------------------------
	.section	.nv.shared._Z14mysgemm_v5_anoiiifPKfS0_fPf,"aw",@nobits
	.sectionflags	@""
	.align	4
.nv.shared._Z14mysgemm_v5_anoiiifPKfS0_fPf:
	.zero		9344


//--------------------- .nv.shared._Z10mysgemm_v5iiifPKfS0_fPf --------------------------
	.section	.nv.shared._Z10mysgemm_v5iiifPKfS0_fPf,"aw",@nobits
	.sectionflags	@""
	.align	4
.nv.shared._Z10mysgemm_v5iiifPKfS0_fPf:
	.zero		9216


//--------------------- .nv.constant0._Z19mysgemm_v5_ano2_proiiifPKfS0_fPf --------------------------
	.section	.nv.constant0._Z19mysgemm_v5_ano2_proiiifPKfS0_fPf,"a",@progbits
	.sectionflags	@""
	.align	4
.nv.constant0._Z19mysgemm_v5_ano2_proiiifPKfS0_fPf:
	.zero		944


//--------------------- .nv.constant0._Z18mysgemm_v5_ano_proiiifPKfS0_fPf --------------------------
	.section	.nv.constant0._Z18mysgemm_v5_ano_proiiifPKfS0_fPf,"a",@progbits
	.sectionflags	@""
	.align	4
.nv.constant0._Z18mysgemm_v5_ano_proiiifPKfS0_fPf:
	.zero		944


//--------------------- .nv.constant0._Z15mysgemm_v5_ano2iiifPKfS0_fPf --------------------------
	.section	.nv.constant0._Z15mysgemm_v5_ano2iiifPKfS0_fPf,"a",@progbits
	.sectionflags	@""
	.align	4
.nv.constant0._Z15mysgemm_v5_ano2iiifPKfS0_fPf:
	.zero		944


//--------------------- .nv.constant0._Z14mysgemm_v5_anoiiifPKfS0_fPf --------------------------
	.section	.nv.constant0._Z14mysgemm_v5_anoiiifPKfS0_fPf,"a",@progbits
	.sectionflags	@""
	.align	4
.nv.constant0._Z14mysgemm_v5_anoiiifPKfS0_fPf:
	.zero		944


//--------------------- .nv.constant0._Z10mysgemm_v5iiifPKfS0_fPf --------------------------
	.section	.nv.constant0._Z10mysgemm_v5iiifPKfS0_fPf,"a",@progbits
	.sectionflags	@""
	.align	4
.nv.constant0._Z10mysgemm_v5iiifPKfS0_fPf:
	.zero		944


//--------------------- SYMBOLS --------------------------

	.type		.nv.reservedSmem.offset0,@object
	.size		.nv.reservedSmem.offset0,0x4
	.type		.nv.reservedSmem.cap,@object
	.size		.nv.reservedSmem.cap,0x4
	.type		vprintf,@function
